	.target	sm_90a

	.elftype	@"ET_EXEC"


//--------------------- .note.nv.tkinfo           --------------------------
	.section	.note.nv.tkinfo,"",@"SHT_NOTE"
	.sectionflags	@"SHF_NOTE_NV_TKINFO"
	.tkinfo
        /*0018*/ 	.word	0x00000002
        /*0030*/ 	.string	""
        /*0030*/ 	.string	"ptxas"
        /*0030*/ 	.string	"Cuda compilation tools, release 13.0, V13.0.88"
        /*0030*/ 	.string	"Build cuda_13.0.r13.0/compiler.36424714_0"
        /*0030*/ 	.string	"-v  -suppress-debug-info  -lineinfo  -arch sm_90a "



//--------------------- .note.nv.cuinfo           --------------------------
	.section	.note.nv.cuinfo,"",@"SHT_NOTE"
	.sectionflags	@"SHF_NOTE_NV_CUINFO"
        /*0018*/ 	.short	0x0002
        /*001a*/ 	.short	0x005a
        /*001c*/ 	.short	0x0082
	.zero		2


//--------------------- .nv.info                  --------------------------
	.section	.nv.info,"",@"SHT_CUDA_INFO"
	.align	4


	//----- nvinfo : EIATTR_REGCOUNT
	.align		4
        /*0000*/ 	.byte	0x04, 0x2f
        /*0002*/ 	.short	(.L_1 - .L_0)
	.align		4
.L_0:
        /*0004*/ 	.word	index@(gluon_wgmma)
        /*0008*/ 	.word	0x0000009a


	//----- nvinfo : EIATTR_FRAME_SIZE
	.align		4
.L_1:
        /*000c*/ 	.byte	0x04, 0x11
        /*000e*/ 	.short	(.L_3 - .L_2)
	.align		4
.L_2:
        /*0010*/ 	.word	index@(gluon_wgmma)
        /*0014*/ 	.word	0x00000000


	//----- nvinfo : EIATTR_MIN_STACK_SIZE
	.align		4
.L_3:
        /*0018*/ 	.byte	0x04, 0x12
        /*001a*/ 	.short	(.L_5 - .L_4)
	.align		4
.L_4:
        /*001c*/ 	.word	index@(gluon_wgmma)
        /*0020*/ 	.word	0x00000000
.L_5:


//--------------------- .nv.compat                --------------------------
	.section	.nv.compat,"",@"SHT_CUDA_COMPAT_INFO"
	.align	4
        /*0000*/ 	.byte	0x02, 0x09, 0x01, 0x00, 0x02, 0x02, 0x04, 0x00, 0x02, 0x05, 0x05, 0x00, 0x03, 0x07, 0x01, 0x01
        /*0010*/ 	.byte	0x02, 0x03, 0x03, 0x00, 0x02, 0x06, 0x01, 0x00, 0x04, 0x0b, 0x08, 0x00, 0x00, 0x00, 0x00, 0x00
        /*0020*/ 	.byte	0x00, 0x00, 0x00, 0x00


//--------------------- .nv.info.gluon_wgmma      --------------------------
	.section	.nv.info.gluon_wgmma,"",@"SHT_CUDA_INFO"
	.sectionflags	@""
	.align	4


	//----- nvinfo : EIATTR_CUDA_API_VERSION
	.align		4
        /*0000*/ 	.byte	0x04, 0x37
        /*0002*/ 	.short	(.L_7 - .L_6)
.L_6:
        /*0004*/ 	.word	0x00000082


	//----- nvinfo : EIATTR_KPARAM_INFO
	.align		4
.L_7:
        /*0008*/ 	.byte	0x04, 0x17
        /*000a*/ 	.short	(.L_9 - .L_8)
.L_8:
        /*000c*/ 	.word	0x00000000
        /*0010*/ 	.short	0x000a
        /*0012*/ 	.short	0x0048
        /*0014*/ 	.byte	0x00, 0xf4, 0x21, 0x00


	//----- nvinfo : EIATTR_KPARAM_INFO
	.align		4
.L_9:
        /*0018*/ 	.byte	0x04, 0x17
        /*001a*/ 	.short	(.L_11 - .L_10)
.L_10:
        /*001c*/ 	.word	0x00000000
        /*0020*/ 	.short	0x0009
        /*0022*/ 	.short	0x0040
        /*0024*/ 	.byte	0x00, 0xf4, 0x21, 0x00


	//----- nvinfo : EIATTR_KPARAM_INFO
	.align		4
.L_11:
        /*0028*/ 	.byte	0x04, 0x17
        /*002a*/ 	.short	(.L_13 - .L_12)
.L_12:
        /*002c*/ 	.word	0x00000000
        /*0030*/ 	.short	0x0008
        /*0032*/ 	.short	0x0038
        /*0034*/ 	.byte	0x00, 0xf0, 0x21, 0x00


	//----- nvinfo : EIATTR_KPARAM_INFO
	.align		4
.L_13:
        /*0038*/ 	.byte	0x04, 0x17
        /*003a*/ 	.short	(.L_15 - .L_14)
.L_14:
        /*003c*/ 	.word	0x00000000
        /*0040*/ 	.short	0x0007
        /*0042*/ 	.short	0x0030
        /*0044*/ 	.byte	0x00, 0xf0, 0x21, 0x00


	//----- nvinfo : EIATTR_KPARAM_INFO
	.align		4
.L_15:
        /*0048*/ 	.byte	0x04, 0x17
        /*004a*/ 	.short	(.L_17 - .L_16)
.L_16:
        /*004c*/ 	.word	0x00000000
        /*0050*/ 	.short	0x0006
        /*0052*/ 	.short	0x0028
        /*0054*/ 	.byte	0x00, 0xf0, 0x21, 0x00


	//----- nvinfo : EIATTR_KPARAM_INFO
	.align		4
.L_17:
        /*0058*/ 	.byte	0x04, 0x17
        /*005a*/ 	.short	(.L_19 - .L_18)
.L_18:
        /*005c*/ 	.word	0x00000000
        /*0060*/ 	.short	0x0005
        /*0062*/ 	.short	0x0020
        /*0064*/ 	.byte	0x00, 0xf0, 0x11, 0x00


	//----- nvinfo : EIATTR_KPARAM_INFO
	.align		4
.L_19:
        /*0068*/ 	.byte	0x04, 0x17
        /*006a*/ 	.short	(.L_21 - .L_20)
.L_20:
        /*006c*/ 	.word	0x00000000
        /*0070*/ 	.short	0x0004
        /*0072*/ 	.short	0x001c
        /*0074*/ 	.byte	0x00, 0xf0, 0x11, 0x00


	//----- nvinfo : EIATTR_KPARAM_INFO
	.align		4
.L_21:
        /*0078*/ 	.byte	0x04, 0x17
        /*007a*/ 	.short	(.L_23 - .L_22)
.L_22:
        /*007c*/ 	.word	0x00000000
        /*0080*/ 	.short	0x0003
        /*0082*/ 	.short	0x0018
        /*0084*/ 	.byte	0x00, 0xf0, 0x11, 0x00


	//----- nvinfo : EIATTR_KPARAM_INFO
	.align		4
.L_23:
        /*0088*/ 	.byte	0x04, 0x17
        /*008a*/ 	.short	(.L_25 - .L_24)
.L_24:
        /*008c*/ 	.word	0x00000000
        /*0090*/ 	.short	0x0002
        /*0092*/ 	.short	0x0010
        /*0094*/ 	.byte	0x00, 0xf4, 0x21, 0x00


	//----- nvinfo : EIATTR_KPARAM_INFO
	.align		4
.L_25:
        /*0098*/ 	.byte	0x04, 0x17
        /*009a*/ 	.short	(.L_27 - .L_26)
.L_26:
        /*009c*/ 	.word	0x00000000
        /*00a0*/ 	.short	0x0001
        /*00a2*/ 	.short	0x0008
        /*00a4*/ 	.byte	0x00, 0xf4, 0x21, 0x00


	//----- nvinfo : EIATTR_KPARAM_INFO
	.align		4
.L_27:
        /*00a8*/ 	.byte	0x04, 0x17
        /*00aa*/ 	.short	(.L_29 - .L_28)
.L_28:
        /*00ac*/ 	.word	0x00000000
        /*00b0*/ 	.short	0x0000
        /*00b2*/ 	.short	0x0000
        /*00b4*/ 	.byte	0x00, 0xf4, 0x21, 0x00


	//----- nvinfo : EIATTR_SPARSE_MMA_MASK
	.align		4
.L_29:
        /*00b8*/ 	.byte	0x03, 0x50
        /*00ba*/ 	.short	0x0000


	//----- nvinfo : EIATTR_MAXREG_COUNT
	.align		4
        /*00bc*/ 	.byte	0x03, 0x1b
        /*00be*/ 	.short	0x00ff


	//----- nvinfo : EIATTR_NUM_BARRIERS
	.align		4
        /*00c0*/ 	.byte	0x02, 0x4c
        /*00c2*/ 	.byte	0x01
	.zero		1


	//----- nvinfo : EIATTR_MERCURY_ISA_VERSION
	.align		4
        /*00c4*/ 	.byte	0x03, 0x5f
        /*00c6*/ 	.short	0x0101


	//----- nvinfo : EIATTR_INT_WARP_WIDE_INSTR_OFFSETS
	.align		4
        /*00c8*/ 	.byte	0x04, 0x31
        /*00ca*/ 	.short	(.L_31 - .L_30)


	//   ....[0]....
.L_30:
        /*00cc*/ 	.word	0x00001320


	//   ....[1]....
        /*00d0*/ 	.word	0x000013b0


	//   ....[2]....
        /*00d4*/ 	.word	0x00001dd0


	//   ....[3]....
        /*00d8*/ 	.word	0x00001de0


	//   ....[4]....
        /*00dc*/ 	.word	0x00001e60


	//   ....[5]....
        /*00e0*/ 	.word	0x00001e70


	//----- nvinfo : EIATTR_COOP_GROUP_MASK_REGIDS
	.align		4
.L_31:
        /*00e4*/ 	.byte	0x04, 0x29
        /*00e6*/ 	.short	(.L_33 - .L_32)


	//   ....[0]....
.L_32:
        /*00e8*/ 	.word	0xffffffff


	//   ....[1]....
        /*00ec*/ 	.word	0xffffffff


	//   ....[2]....
        /*00f0*/ 	.word	0xffffffff


	//----- nvinfo : EIATTR_COOP_GROUP_INSTR_OFFSETS
	.align		4
.L_33:
        /*00f4*/ 	.byte	0x04, 0x28
        /*00f6*/ 	.short	(.L_35 - .L_34)


	//   ....[0]....
.L_34:
        /*00f8*/ 	.word	0x00000150


	//   ....[1]....
        /*00fc*/ 	.word	0x00000700


	//   ....[2]....
        /*0100*/ 	.word	0x00000cf0


	//----- nvinfo : EIATTR_MBARRIER_INSTR_OFFSETS
	.align		4
.L_35:
        /*0104*/ 	.byte	0x04, 0x39
        /*0106*/ 	.short	(.L_37 - .L_36)


	//   ....[0]....
.L_36:
        /*0108*/ 	.word	0x00001470
        /*010c*/ 	.word	0x000000ff
        /*0110*/ 	.word	0x00014000
        /*0114*/ 	.short	0x0100
        /*0116*/ 	.byte	0x05
	.zero		1


	//   ....[1]....
        /*0118*/ 	.word	0x00001f10
        /*011c*/ 	.word	0x000000ff
        /*0120*/ 	.word	0x00014000
        /*0124*/ 	.short	0x010a
        /*0126*/ 	.byte	0x05
	.zero		1


	//   ....[2]....
        /*0128*/ 	.word	0x00002210
        /*012c*/ 	.word	0x000000ff
        /*0130*/ 	.word	0x00014000
        /*0134*/ 	.short	0x0108
        /*0136*/ 	.byte	0x05
	.zero		1


	//   ....[3]....
        /*0138*/ 	.word	0x00002770
        /*013c*/ 	.word	0x000000ff
        /*0140*/ 	.word	0x00014000
        /*0144*/ 	.short	0x010a
        /*0146*/ 	.byte	0x05
	.zero		1


	//----- nvinfo : EIATTR_NUM_MBARRIERS
	.align		4
.L_37:
        /*0148*/ 	.byte	0x03, 0x38
        /*014a*/ 	.short	0x0001


	//----- nvinfo : EIATTR_EXIT_INSTR_OFFSETS
	.align		4
        /*014c*/ 	.byte	0x04, 0x1c
        /*014e*/ 	.short	(.L_39 - .L_38)


	//   ....[0]....
.L_38:
        /*0150*/ 	.word	0x00002760


	//----- nvinfo : EIATTR_REQNTID
	.align		4
.L_39:
        /*0154*/ 	.byte	0x04, 0x10
        /*0156*/ 	.short	(.L_41 - .L_40)
.L_40:
        /*0158*/ 	.word	0x00000080
        /*015c*/ 	.word	0x00000001
        /*0160*/ 	.word	0x00000001


	//----- nvinfo : EIATTR_CRS_STACK_SIZE
	.align		4
.L_41:
        /*0164*/ 	.byte	0x04, 0x1e
        /*0166*/ 	.short	(.L_43 - .L_42)
.L_42:
        /*0168*/ 	.word	0x00000000


	//----- nvinfo : EIATTR_CBANK_PARAM_SIZE
	.align		4
.L_43:
        /*016c*/ 	.byte	0x03, 0x19
        /*016e*/ 	.short	0x0050


	//----- nvinfo : EIATTR_PARAM_CBANK
	.align		4
        /*0170*/ 	.byte	0x04, 0x0a
        /*0172*/ 	.short	(.L_45 - .L_44)
	.align		4
.L_44:
        /*0174*/ 	.word	index@(.nv.constant0.gluon_wgmma)
        /*0178*/ 	.short	0x0210
        /*017a*/ 	.short	0x0050


	//----- nvinfo : EIATTR_SW_WAR
	.align		4
.L_45:
        /*017c*/ 	.byte	0x04, 0x36
        /*017e*/ 	.short	(.L_47 - .L_46)
.L_46:
        /*0180*/ 	.word	0x00000008
.L_47:


//--------------------- .nv.callgraph             --------------------------
	.section	.nv.callgraph,"",@"SHT_CUDA_CALLGRAPH"
	.align	4
	.sectionentsize	8
	.align		4
        /*0000*/ 	.word	0x00000000
	.align		4
        /*0004*/ 	.word	0xffffffff
	.align		4
        /*0008*/ 	.word	0x00000000
	.align		4
        /*000c*/ 	.word	0xfffffffe
	.align		4
        /*0010*/ 	.word	0x00000000
	.align		4
        /*0014*/ 	.word	0xfffffffd
	.align		4
        /*0018*/ 	.word	0x00000000
	.align		4
        /*001c*/ 	.word	0xfffffffc


//--------------------- .text.gluon_wgmma         --------------------------
	.section	.text.gluon_wgmma,"ax",@progbits
	.align	128
        .global         gluon_wgmma
        .type           gluon_wgmma,@function
        .size           gluon_wgmma,(.L_x_52 - gluon_wgmma)
        .other          gluon_wgmma,@"STO_CUDA_ENTRY STV_DEFAULT"
gluon_wgmma:
.text.gluon_wgmma:
[----:B------:R-:W-:Y:S01]  /*0000*/  LDC R1, c[0x0][0x28] ;  /* 0x00000a00ff017b82 */ /* 0x000fe20000000800 */
[----:B------:R-:W1:Y:S07]  /*0010*/  S2R R0, SR_TID.X ;  /* 0x0000000000007919 */ /* 0x000e6e0000002100 */
[----:B------:R-:W2:Y:S01]  /*0020*/  S2UR UR4, SR_CgaCtaId ;  /* 0x00000000000479c3 */ /* 0x000ea20000008800 */
[----:B------:R-:W-:Y:S01]  /*0030*/  UMOV UR5, 0x400 ;  /* 0x0000040000057882 */ /* 0x000fe20000000000 */
[----:B------:R-:W-:Y:S01]  /*0040*/  ULDC UR7, c[0x0][0xc] ;  /* 0x0000030000077ab9 */ /* 0x000fe20000000800 */
[----:B------:R-:W-:Y:S01]  /*0050*/  ULDC.64 UR54, c[0x0][0x250] ;  /* 0x0000940000367ab9 */ /* 0x000fe20000000a00 */
[----:B------:R-:W-:Y:S04]  /*0060*/  BSSY B0, `(.L_x_0) ;  /* 0x000001e000007945 */ /* 0x000fe80003800000 */
[----:B------:R-:W3:Y:S08]  /*0070*/  LDC R4, c[0x0][0x228] ;  /* 0x00008a00ff047b82 */ /* 0x000ef00000000800 */
[----:B------:R-:W4:Y:S08]  /*0080*/  LDC R14, c[0x0][0x230] ;  /* 0x00008c00ff0e7b82 */ /* 0x000f300000000800 */
[----:B------:R-:W-:Y:S01]  /*0090*/  S2UR UR57, SR_CTAID.Y ;  /* 0x00000000003979c3 */ /* 0x000fe20000002600 */
[----:B--2---:R-:W-:-:S03]  /*00a0*/  ULEA UR5, UR4, UR5, 0x18 ;  /* 0x0000000504057291 */ /* 0x004fc6000f8ec03f */
[----:B------:R-:W-:Y:S01]  /*00b0*/  ULDC UR4, c[0x0][0x10] ;  /* 0x0000040000047ab9 */ /* 0x000fe20000000800 */
[----:B-1----:R-:W-:-:S03]  /*00c0*/  LOP3.LUT R6, R0, 0x7f, RZ, 0xc0, !PT ;  /* 0x0000007f00067812 */ /* 0x002fc600078ec0ff */
[----:B------:R-:W1:Y:S01]  /*00d0*/  S2UR UR6, SR_CTAID.Z ;  /* 0x00000000000679c3 */ /* 0x000e620000002700 */
[----:B---3--:R-:W-:Y:S01]  /*00e0*/  VIADD R4, R4, 0xffffffff ;  /* 0xffffffff04047836 */ /* 0x008fe20000000000 */
[C---:B------:R-:W-:Y:S02]  /*00f0*/  ISETP.GE.U32.AND P0, PT, R6.reuse, 0x20, PT ;  /* 0x000000200600780c */ /* 0x040fe40003f06070 */
[C---:B------:R-:W-:Y:S02]  /*0100*/  ISETP.NE.U32.AND P2, PT, R6.reuse, RZ, PT ;  /* 0x000000ff0600720c */ /* 0x040fe40003f45070 */
[----:B------:R-:W-:Y:S02]  /*0110*/  LEA R12, R6, UR5, 0x2 ;  /* 0x00000005060c7c11 */ /* 0x000fe4000f8e10ff */
[----:B------:R-:W2:Y:S01]  /*0120*/  S2UR UR58, SR_CTAID.X ;  /* 0x00000000003a79c3 */ /* 0x000ea20000002500 */
[----:B----4-:R-:W-:-:S06]  /*0130*/  VIADD R13, R14, 0xffffffff ;  /* 0xffffffff0e0d7836 */ /* 0x010fcc0000000000 */
[----:B------:R3:W-:Y:S01]  /*0140*/  @!P0 STS [R12], RZ ;  /* 0x000000ff0c008388 */ /* 0x0007e20000000800 */
[----:B------:R-:W-:-:S03]  /*0150*/  NOP ;  /* 0x0000000000007918 */ /* 0x000fc60000000000 */
[----:B------:R3:W-:Y:S01]  /*0160*/  @!P2 STS [UR5+0x24], R4 ;  /* 0x00002404ff00a988 */ /* 0x0007e20008000805 */
[----:B-1----:R-:W-:-:S03]  /*0170*/  UIMAD UR4, UR6, UR4, UR57 ;  /* 0x00000004060472a4 */ /* 0x002fc6000f8e0239 */
[----:B------:R3:W-:Y:S01]  /*0180*/  @!P2 STS [UR5+0x20], R13 ;  /* 0x0000200dff00a988 */ /* 0x0007e20008000805 */
[----:B--2---:R-:W-:-:S04]  /*0190*/  UIMAD UR4, UR4, UR7, UR58 ;  /* 0x00000007040472a4 */ /* 0x004fc8000f8e023a */
[----:B------:R-:W-:-:S04]  /*01a0*/  UIMAD UR4, UR4, 0x180, URZ ;  /* 0x00000180040478a4 */ /* 0x000fc8000f8e023f */
[----:B------:R-:W-:-:S04]  /*01b0*/  UIADD3 UR26, UP0, UR4, UR54, URZ ;  /* 0x00000036041a7290 */ /* 0x000fc8000ff1e03f */
[----:B------:R-:W-:Y:S01]  /*01c0*/  ULEA.HI.X.SX32 UR27, UR4, UR55, 0x1, UP0 ;  /* 0x00000037041b7291 */ /* 0x000fe200080f0e3f */
[----:B---3--:R-:W-:Y:S11]  /*01d0*/  @P2 BRA `(.L_x_1) ;  /* 0x0000000000182947 */ /* 0x008ff60003800000 */
[----:B------:R-:W1:Y:S01]  /*01e0*/  LDS R2, [UR5+0x8] ;  /* 0x00000805ff027984 */ /* 0x000e620008000800 */
[----:B------:R-:W2:Y:S01]  /*01f0*/  LDC.64 R8, c[0x0][0x210] ;  /* 0x00008400ff087b82 */ /* 0x000ea20000000a00 */
[----:B------:R-:W-:Y:S02]  /*0200*/  IMAD.MOV.U32 R3, RZ, RZ, 0x70 ;  /* 0x00000070ff037424 */ /* 0x000fe400078e00ff */
[----:B--2---:R2:W-:Y:S03]  /*0210*/  STS.64 [UR5], R8 ;  /* 0x00000008ff007988 */ /* 0x0045e60008000a05 */
[----:B-1----:R-:W-:-:S05]  /*0220*/  LOP3.LUT R2, R2, 0x10, R3, 0xd8, !PT ;  /* 0x0000001002027812 */ /* 0x002fca00078ed803 */
[----:B------:R2:W-:Y:S02]  /*0230*/  STS [UR5+0x8], R2 ;  /* 0x00000802ff007988 */ /* 0x0005e40008000805 */
.L_x_1:
[----:B------:R-:W-:Y:S05]  /*0240*/  BSYNC B0 ;  /* 0x0000000000007941 */ /* 0x000fea0003800000 */
.L_x_0:
[----:B------:R-:W-:Y:S04]  /*0250*/  BSSY B0, `(.L_x_2) ;  /* 0x000000a000007945 */ /* 0x000fe80003800000 */
[----:B------:R-:W-:Y:S05]  /*0260*/  @P2 BRA `(.L_x_3) ;  /* 0x0000000000202947 */ /* 0x000fea0003800000 */
[----:B--2---:R-:W1:Y:S01]  /*0270*/  LDS R2, [UR5+0x34] ;  /* 0x00003405ff027984 */ /* 0x004e620008000800 */
[----:B------:R-:W-:Y:S02]  /*0280*/  IMAD.MOV.U32 R3, RZ, RZ, 0x3f000000 ;  /* 0x3f000000ff037424 */ /* 0x000fe400078e00ff */
[----:B------:R-:W-:Y:S01]  /*0290*/  @!P2 IMAD.MOV.U32 R5, RZ, RZ, 0x3f ;  /* 0x0000003fff05a424 */ /* 0x000fe200078e00ff */
[----:B------:R-:W2:Y:S02]  /*02a0*/  @!P2 LDS R8, [UR5+0x38] ;  /* 0x00003805ff08a984 */ /* 0x000ea40008000800 */
[----:B-1----:R-:W-:Y:S02]  /*02b0*/  LOP3.LUT R2, R2, 0xff000000, R3, 0xb8, !PT ;  /* 0xff00000002027812 */ /* 0x002fe400078eb803 */
[----:B--2---:R-:W-:-:S03]  /*02c0*/  @!P2 LOP3.LUT R3, R8, 0xff, R5, 0xb8, !PT ;  /* 0x000000ff0803a812 */ /* 0x004fc600078eb805 */
[----:B------:R1:W-:Y:S04]  /*02d0*/  STS [UR5+0x34], R2 ;  /* 0x00003402ff007988 */ /* 0x0003e80008000805 */
[----:B------:R1:W-:Y:S02]  /*02e0*/  @!P2 STS [UR5+0x38], R3 ;  /* 0x00003803ff00a988 */ /* 0x0003e40008000805 */
.L_x_3:
[----:B------:R-:W-:Y:S05]  /*02f0*/  BSYNC B0 ;  /* 0x0000000000007941 */ /* 0x000fea0003800000 */
.L_x_2:
[----:B------:R-:W-:Y:S04]  /*0300*/  BSSY B0, `(.L_x_4) ;  /* 0x000000e000007945 */ /* 0x000fe80003800000 */
[----:B------:R-:W-:Y:S05]  /*0310*/  @P2 BRA `(.L_x_5) ;  /* 0x0000000000302947 */ /* 0x000fea0003800000 */
[----:B-1----:R-:W1:Y:S01]  /*0320*/  LDS R3, [UR5+0x34] ;  /* 0x00003405ff037984 */ /* 0x002e620008000800 */
[----:B------:R-:W3:Y:S03]  /*0330*/  LDC.64 R10, c[0x0][0x238] ;  /* 0x00008e00ff0a7b82 */ /* 0x000ee60000000a00 */
[----:B--2---:R-:W2:Y:S01]  /*0340*/  LDS R2, [UR5+0x1c] ;  /* 0x00001c05ff027984 */ /* 0x004ea20008000800 */
[C---:B---3--:R-:W-:Y:S01]  /*0350*/  SHF.L.U64.HI R8, R10.reuse, 0x1, R11 ;  /* 0x000000010a087819 */ /* 0x048fe2000001020b */
[----:B------:R-:W-:-:S03]  /*0360*/  IMAD.SHL.U32 R5, R10, 0x2, RZ ;  /* 0x000000020a057824 */ /* 0x000fc600078e00ff */
[--C-:B------:R-:W-:Y:S02]  /*0370*/  SHF.R.U32.HI R7, RZ, 0x4, R8.reuse ;  /* 0x00000004ff077819 */ /* 0x100fe40000011608 */
[----:B------:R-:W-:-:S05]  /*0380*/  SHF.R.U64 R5, R5, 0x4, R8 ;  /* 0x0000000405057819 */ /* 0x000fca0000001208 */
[----:B------:R3:W-:Y:S01]  /*0390*/  STS [UR5+0xc], R5 ;  /* 0x00000c05ff007988 */ /* 0x0007e20008000805 */
[----:B-1----:R-:W-:Y:S02]  /*03a0*/  LOP3.LUT R3, R3, 0x7, RZ, 0xb8, !PT ;  /* 0x0000000703037812 */ /* 0x002fe400078eb8ff */
[----:B--2---:R-:W-:-:S03]  /*03b0*/  LOP3.LUT R2, R2, 0xf, R7, 0xb8, !PT ;  /* 0x0000000f02027812 */ /* 0x004fc600078eb807 */
[----:B------:R3:W-:Y:S04]  /*03c0*/  STS [UR5+0x34], R3 ;  /* 0x00003403ff007988 */ /* 0x0007e80008000805 */
[----:B------:R3:W-:Y:S02]  /*03d0*/  STS [UR5+0x1c], R2 ;  /* 0x00001c02ff007988 */ /* 0x0007e40008000805 */
.L_x_5:
[----:B------:R-:W-:Y:S05]  /*03e0*/  BSYNC B0 ;  /* 0x0000000000007941 */ /* 0x000fea0003800000 */
.L_x_4:
[----:B------:R-:W-:Y:S04]  /*03f0*/  BSSY B1, `(.L_x_6) ;  /* 0x000001b000017945 */ /* 0x000fe80003800000 */
[----:B------:R-:W-:Y:S01]  /*0400*/  BSSY B0, `(.L_x_7) ;  /* 0x0000016000007945 */ /* 0x000fe20003800000 */
[----:B------:R-:W-:-:S03]  /*0410*/  IMAD.MOV.U32 R7, RZ, RZ, RZ ;  /* 0x000000ffff077224 */ /* 0x000fc600078e00ff */
[----:B------:R-:W-:Y:S05]  /*0420*/  @P2 BRA `(.L_x_8) ;  /* 0x0000000000202947 */ /* 0x000fea0003800000 */
[----:B-123--:R-:W1:Y:S02]  /*0430*/  LDS R2, [UR5+0x34] ;  /* 0x00003405ff027984 */ /* 0x00ee640008000800 */
[----:B-1----:R-:W-:-:S05]  /*0440*/  LOP3.LUT R2, R2, 0x38, RZ, 0xb8, !PT ;  /* 0x0000003802027812 */ /* 0x002fca00078eb8ff */
[----:B------:R1:W-:Y:S01]  /*0450*/  STS [UR5+0x34], R2 ;  /* 0x00003402ff007988 */ /* 0x0003e20008000805 */
[----:B------:R-:W-:Y:S05]  /*0460*/  @P2 BRA `(.L_x_9) ;  /* 0x0000000000202947 */ /* 0x000fea0003800000 */
[----:B-1----:R-:W1:Y:S01]  /*0470*/  LDS R2, [UR5+0x8] ;  /* 0x00000805ff027984 */ /* 0x002e620008000800 */
[----:B------:R-:W-:-:S05]  /*0480*/  IMAD.MOV.U32 R3, RZ, RZ, 0x780 ;  /* 0x00000780ff037424 */ /* 0x000fca00078e00ff */
[----:B-1----:R-:W-:-:S05]  /*0490*/  LOP3.LUT R2, R2, 0x500, R3, 0xd8, !PT ;  /* 0x0000050002027812 */ /* 0x002fca00078ed803 */
[----:B------:R4:W-:Y:S02]  /*04a0*/  STS [UR5+0x8], R2 ;  /* 0x00000802ff007988 */ /* 0x0009e40008000805 */
.L_x_8:
[----:B------:R-:W-:Y:S05]  /*04b0*/  @P2 BRA `(.L_x_10) ;  /* 0x0000000000282947 */ /* 0x000fea0003800000 */
[----:B-1234-:R-:W1:Y:S02]  /*04c0*/  LDS R2, [UR5+0x8] ;  /* 0x00000805ff027984 */ /* 0x01ee640008000800 */
[----:B-1----:R-:W-:-:S05]  /*04d0*/  LOP3.LUT R2, R2, 0x1800, RZ, 0xb8, !PT ;  /* 0x0000180002027812 */ /* 0x002fca00078eb8ff */
[----:B------:R2:W-:Y:S02]  /*04e0*/  STS [UR5+0x8], R2 ;  /* 0x00000802ff007988 */ /* 0x0005e40008000805 */
.L_x_9:
[----:B------:R-:W-:Y:S05]  /*04f0*/  @P2 BREAK B0 ;  /* 0x0000000000002942 */ /* 0x000fea0003800000 */
[----:B------:R-:W-:Y:S05]  /*0500*/  @P2 BRA `(.L_x_11) ;  /* 0x0000000000242947 */ /* 0x000fea0003800000 */
[----:B------:R-:W3:Y:S01]  /*0510*/  LDS R3, [UR5+0x8] ;  /* 0x00000805ff037984 */ /* 0x000ee20008000800 */
[----:B-12---:R-:W-:-:S05]  /*0520*/  IMAD.MOV.U32 R2, RZ, RZ, 0x6000 ;  /* 0x00006000ff027424 */ /* 0x006fca00078e00ff */
[----:B---3--:R-:W-:-:S04]  /*0530*/  LOP3.LUT R2, R3, 0x6000, R2, 0xd8, !PT ;  /* 0x0000600003027812 */ /* 0x008fc800078ed802 */
[----:B------:R-:W-:-:S05]  /*0540*/  LOP3.LUT R2, R2, 0x400000, RZ, 0xb8, !PT ;  /* 0x0040000002027812 */ /* 0x000fca00078eb8ff */
[----:B------:R5:W-:Y:S02]  /*0550*/  STS [UR5+0x8], R2 ;  /* 0x00000802ff007988 */ /* 0x000be40008000805 */
.L_x_10:
[----:B------:R-:W-:Y:S05]  /*0560*/  BSYNC B0 ;  /* 0x0000000000007941 */ /* 0x000fea0003800000 */
.L_x_7:
[----:B-12345:R-:W1:Y:S02]  /*0570*/  @!P2 LDS R2, [UR5+0x8] ;  /* 0x00000805ff02a984 */ /* 0x03ee640008000800 */
[----:B-1----:R-:W-:-:S05]  /*0580*/  @!P2 LOP3.LUT R2, R2, 0x8000, RZ, 0xb8, !PT ;  /* 0x000080000202a812 */ /* 0x002fca00078eb8ff */
[----:B------:R3:W-:Y:S02]  /*0590*/  @!P2 STS [UR5+0x8], R2 ;  /* 0x00000802ff00a988 */ /* 0x0007e40008000805 */
.L_x_11:
[----:B------:R-:W-:Y:S05]  /*05a0*/  BSYNC B1 ;  /* 0x0000000000017941 */ /* 0x000fea0003800000 */
.L_x_6:
[----:B------:R-:W-:Y:S05]  /*05b0*/  WARPSYNC.ALL ;  /* 0x0000000000007948 */ /* 0x000fea0003800000 */
[----:B------:R-:W-:Y:S05]  /*05c0*/  @P0 BRA `(.L_x_12) ;  /* 0x0000000000280947 */ /* 0x000fea0003800000 */
[----:B-123--:R-:W1:Y:S01]  /*05d0*/  S2R R2, SR_LANEID ;  /* 0x0000000000027919 */ /* 0x00ee620000000000 */
[----:B------:R-:W-:Y:S05]  /*05e0*/  WARPSYNC.ALL ;  /* 0x0000000000007948 */ /* 0x000fea0003800000 */
[----:B-1----:R-:W-:-:S05]  /*05f0*/  IMAD.SHL.U32 R5, R2, 0x4, RZ ;  /* 0x0000000402057824 */ /* 0x002fca00078e00ff */
[----:B------:R-:W1:Y:S01]  /*0600*/  LDS R9, [R5+UR5] ;  /* 0x0000000505097984 */ /* 0x000e620008000800 */
[----:B------:R-:W-:-:S05]  /*0610*/  IADD3 R2, P1, R5, UR26, RZ ;  /* 0x0000001a05027c10 */ /* 0x000fca000ff3e0ff */
[----:B------:R-:W-:-:S05]  /*0620*/  IMAD.X R3, RZ, RZ, UR27, P1 ;  /* 0x0000001bff037e24 */ /* 0x000fca00088e06ff */
[----:B-1----:R4:W5:Y:S01]  /*0630*/  ATOMG.E.EXCH.STRONG.GPU PT, RZ, [R2], R9 ;  /* 0x0000000902ff73a8 */ /* 0x00296200041ee100 */
[----:B------:R-:W-:-:S04]  /*0640*/  DEPBAR {5,4,3,2,1,0} ;  /* 0x0000003f0000791a */ /* 0x000fc80000000000 */
[----:B------:R4:W-:Y:S01]  /*0650*/  UTMACCTL.IV [UR26] ;  /* 0x000000001a0079b9 */ /* 0x0009e20008000000 */
[----:B------:R-:W-:Y:S01]  /*0660*/  NOP ;  /* 0x0000000000007918 */ /* 0x000fe20000000000 */
.L_x_12:
[----:B------:R-:W-:Y:S05]  /*0670*/  @P0 BRA `(.L_x_13) ;  /* 0x00000000000c0947 */ /* 0x000fea0003800000 */
[----:B------:R0:W-:Y:S01]  /*0680*/  UTMACMDFLUSH ;  /* 0x00000000000079b7 */ /* 0x0001e20000000000 */
[----:B------:R-:W-:Y:S05]  /*0690*/  @P0 BRA `(.L_x_13) ;  /* 0x0000000000040947 */ /* 0x000fea0003800000 */
[----:B------:R-:W-:-:S04]  /*06a0*/  DEPBAR.LE SB0, 0x0 ;  /* 0x000080000000791a */ /* 0x000fc80000000000 */
.L_x_13:
[----:B------:R-:W-:Y:S05]  /*06b0*/  WARPSYNC.ALL ;  /* 0x0000000000007948 */ /* 0x000fea0003800000 */
[----:B-----5:R-:W-:Y:S06]  /*06c0*/  BAR.SYNC.DEFER_BLOCKING 0x0 ;  /* 0x0000000000007b1d */ /* 0x020fec0000010000 */
[----:B------:R-:W-:Y:S02]  /*06d0*/  BSSY B1, `(.L_x_14) ;  /* 0x000000b000017945 */ /* 0x000fe40003800000 */
[----:B------:R-:W-:Y:S06]  /*06e0*/  BAR.SYNC.DEFER_BLOCKING 0x0 ;  /* 0x0000000000007b1d */ /* 0x000fec0000010000 */
[----:B------:R5:W-:Y:S01]  /*06f0*/  @!P0 STS [R12], RZ ;  /* 0x000000ff0c008388 */ /* 0x000be20000000800 */
[----:B------:R-:W-:Y:S01]  /*0700*/  NOP ;  /* 0x0000000000007918 */ /* 0x000fe20000000000 */
[----:B------:R-:W-:Y:S05]  /*0710*/  @P2 BRA `(.L_x_15) ;  /* 0x0000000000182947 */ /* 0x000fea0003800000 */
[----:B-1234-:R-:W1:Y:S01]  /*0720*/  LDS R2, [UR5+0x8] ;  /* 0x00000805ff027984 */ /* 0x01ee620008000800 */
[----:B------:R-:W2:Y:S01]  /*0730*/  LDC.64 R8, c[0x0][0x218] ;  /* 0x00008600ff087b82 */ /* 0x000ea20000000a00 */
[----:B------:R-:W-:Y:S02]  /*0740*/  IMAD.MOV.U32 R3, RZ, RZ, 0x70 ;  /* 0x00000070ff037424 */ /* 0x000fe400078e00ff */
[----:B--2---:R2:W-:Y:S03]  /*0750*/  STS.64 [UR5], R8 ;  /* 0x00000008ff007988 */ /* 0x0045e60008000a05 */
[----:B-1----:R-:W-:-:S05]  /*0760*/  LOP3.LUT R2, R2, 0x10, R3, 0xd8, !PT ;  /* 0x0000001002027812 */ /* 0x002fca00078ed803 */
[----:B------:R2:W-:Y:S02]  /*0770*/  STS [UR5+0x8], R2 ;  /* 0x00000802ff007988 */ /* 0x0005e40008000805 */
.L_x_15:
[----:B----4-:R-:W-:Y:S05]  /*0780*/  BSYNC B1 ;  /* 0x0000000000017941 */ /* 0x010fea0003800000 */
.L_x_14:
[----:B------:R-:W-:Y:S04]  /*0790*/  BSSY B2, `(.L_x_16) ;  /* 0x000000f000027945 */ /* 0x000fe80003800000 */
[----:B------:R-:W-:Y:S04]  /*07a0*/  BSSY B1, `(.L_x_17) ;  /* 0x000000c000017945 */ /* 0x000fe80003800000 */
[----:B------:R-:W-:Y:S05]  /*07b0*/  @P2 BRA `(.L_x_18) ;  /* 0x0000000000282947 */ /* 0x000fea0003800000 */
[----:B-123--:R-:W1:Y:S01]  /*07c0*/  LDS R2, [UR5+0x34] ;  /* 0x00003405ff027984 */ /* 0x00ee620008000800 */
[----:B------:R-:W-:Y:S01]  /*07d0*/  IMAD.MOV.U32 R3, RZ, RZ, 0x3f000000 ;  /* 0x3f000000ff037424 */ /* 0x000fe200078e00ff */
[----:B------:R-:W-:Y:S05]  /*07e0*/  @P2 BREAK B1 ;  /* 0x0000000000012942 */ /* 0x000fea0003800000 */
[----:B-1----:R-:W-:-:S05]  /*07f0*/  LOP3.LUT R2, R2, 0xff000000, R3, 0xb8, !PT ;  /* 0xff00000002027812 */ /* 0x002fca00078eb803 */
[----:B------:R1:W-:Y:S01]  /*0800*/  STS [UR5+0x34], R2 ;  /* 0x00003402ff007988 */ /* 0x0003e20008000805 */
[----:B------:R-:W-:Y:S05]  /*0810*/  @P2 BRA `(.L_x_19) ;  /* 0x0000000000182947 */ /* 0x000fea0003800000 */
[----:B------:R-:W2:Y:S01]  /*0820*/  LDS R3, [UR5+0x38] ;  /* 0x00003805ff037984 */ /* 0x000ea20008000800 */
[----:B-1----:R-:W-:-:S05]  /*0830*/  IMAD.MOV.U32 R2, RZ, RZ, 0xff ;  /* 0x000000ffff027424 */ /* 0x002fca00078e00ff */
[----:B--2---:R-:W-:-:S05]  /*0840*/  LOP3.LUT R2, R3, 0xff, R2, 0xb8, !PT ;  /* 0x000000ff03027812 */ /* 0x004fca00078eb802 */
[----:B------:R4:W-:Y:S02]  /*0850*/  STS [UR5+0x38], R2 ;  /* 0x00003802ff007988 */ /* 0x0009e40008000805 */
.L_x_18:
[----:B------:R-:W-:Y:S05]  /*0860*/  BSYNC B1 ;  /* 0x0000000000017941 */ /* 0x000fea0003800000 */
.L_x_17:
[----:B------:R1:W-:Y:S02]  /*0870*/  @!P2 STS [UR5+0x20], R13 ;  /* 0x0000200dff00a988 */ /* 0x0003e40008000805 */
.L_x_19:
[----:B------:R-:W-:Y:S05]  /*0880*/  BSYNC B2 ;  /* 0x0000000000027941 */ /* 0x000fea0003800000 */
.L_x_16:
[----:B------:R-:W-:Y:S05]  /*0890*/  WARPSYNC.ALL ;  /* 0x0000000000007948 */ /* 0x000fea0003800000 */
[----:B------:R-:W2:Y:S01]  /*08a0*/  LDC R5, c[0x0][0x22c] ;  /* 0x00008b00ff057b82 */ /* 0x000ea20000000800 */
[----:B------:R-:W-:Y:S01]  /*08b0*/  BSSY B2, `(.L_x_20) ;  /* 0x0000010000027945 */ /* 0x000fe20003800000 */
[----:B--2---:R-:W-:-:S05]  /*08c0*/  VIADD R5, R5, 0xffffffff ;  /* 0xffffffff05057836 */ /* 0x004fca0000000000 */
[----:B------:R2:W-:Y:S01]  /*08d0*/  @!P2 STS [UR5+0x24], R5 ;  /* 0x00002405ff00a988 */ /* 0x0005e20008000805 */
[----:B------:R-:W-:Y:S05]  /*08e0*/  @P2 BRA `(.L_x_21) ;  /* 0x0000000000302947 */ /* 0x000fea0003800000 */
[----:B------:R-:W2:Y:S01]  /*08f0*/  LDS R3, [UR5+0x34] ;  /* 0x00003405ff037984 */ /* 0x000ea20008000800 */
[----:B------:R-:W2:Y:S03]  /*0900*/  LDC.64 R8, c[0x0][0x240] ;  /* 0x00009000ff087b82 */ /* 0x000ea60000000a00 */
[----:B-1-34-:R-:W1:Y:S01]  /*0910*/  LDS R2, [UR5+0x1c] ;  /* 0x00001c05ff027984 */ /* 0x01ae620008000800 */
[C---:B--2---:R-:W-:Y:S01]  /*0920*/  SHF.L.U64.HI R9, R8.reuse, 0x1, R9 ;  /* 0x0000000108097819 */ /* 0x044fe20000010209 */
[----:B------:R-:W-:-:S03]  /*0930*/  IMAD.SHL.U32 R8, R8, 0x2, RZ ;  /* 0x0000000208087824 */ /* 0x000fc600078e00ff */
[--C-:B------:R-:W-:Y:S02]  /*0940*/  SHF.R.U32.HI R11, RZ, 0x4, R9.reuse ;  /* 0x00000004ff0b7819 */ /* 0x100fe40000011609 */
[----:B------:R-:W-:-:S05]  /*0950*/  SHF.R.U64 R8, R8, 0x4, R9 ;  /* 0x0000000408087819 */ /* 0x000fca0000001209 */
[----:B------:R2:W-:Y:S01]  /*0960*/  STS [UR5+0xc], R8 ;  /* 0x00000c08ff007988 */ /* 0x0005e20008000805 */
[----:B------:R-:W-:Y:S02]  /*0970*/  LOP3.LUT R3, R3, 0x7, RZ, 0xb8, !PT ;  /* 0x0000000703037812 */ /* 0x000fe400078eb8ff */
[----:B-1----:R-:W-:-:S03]  /*0980*/  LOP3.LUT R2, R2, 0xf, R11, 0xb8, !PT ;  /* 0x0000000f02027812 */ /* 0x002fc600078eb80b */
[----:B------:R2:W-:Y:S04]  /*0990*/  STS [UR5+0x34], R3 ;  /* 0x00003403ff007988 */ /* 0x0005e80008000805 */
[----:B------:R2:W-:Y:S02]  /*09a0*/  STS [UR5+0x1c], R2 ;  /* 0x00001c02ff007988 */ /* 0x0005e40008000805 */
.L_x_21:
[----:B------:R-:W-:Y:S05]  /*09b0*/  BSYNC B2 ;  /* 0x0000000000027941 */ /* 0x000fea0003800000 */
.L_x_20:
[----:B------:R-:W-:Y:S04]  /*09c0*/  BSSY B3, `(.L_x_22) ;  /* 0x000001a000037945 */ /* 0x000fe80003800000 */
[----:B------:R-:W-:Y:S04]  /*09d0*/  BSSY B2, `(.L_x_23) ;  /* 0x0000015000027945 */ /* 0x000fe80003800000 */
[----:B------:R-:W-:Y:S05]  /*09e0*/  @P2 BRA `(.L_x_24) ;  /* 0x0000000000202947 */ /* 0x000fea0003800000 */
[----:B-1234-:R-:W1:Y:S02]  /*09f0*/  LDS R2, [UR5+0x34] ;  /* 0x00003405ff027984 */ /* 0x01ee640008000800 */
[----:B-1----:R-:W-:-:S05]  /*0a00*/  LOP3.LUT R2, R2, 0x38, RZ, 0xb8, !PT ;  /* 0x0000003802027812 */ /* 0x002fca00078eb8ff */
[----:B------:R1:W-:Y:S01]  /*0a10*/  STS [UR5+0x34], R2 ;  /* 0x00003402ff007988 */ /* 0x0003e20008000805 */
[----:B------:R-:W-:Y:S05]  /*0a20*/  @P2 BRA `(.L_x_25) ;  /* 0x0000000000202947 */ /* 0x000fea0003800000 */
[----:B-1----:R-:W1:Y:S01]  /*0a30*/  LDS R2, [UR5+0x8] ;  /* 0x00000805ff027984 */ /* 0x002e620008000800 */
[----:B------:R-:W-:-:S05]  /*0a40*/  IMAD.MOV.U32 R3, RZ, RZ, 0x780 ;  /* 0x00000780ff037424 */ /* 0x000fca00078e00ff */
[----:B-1----:R-:W-:-:S05]  /*0a50*/  LOP3.LUT R2, R2, 0x500, R3, 0xd8, !PT ;  /* 0x0000050002027812 */ /* 0x002fca00078ed803 */
[----:B------:R1:W-:Y:S02]  /*0a60*/  STS [UR5+0x8], R2 ;  /* 0x00000802ff007988 */ /* 0x0003e40008000805 */
.L_x_24:
[----:B------:R-:W-:Y:S05]  /*0a70*/  @P2 BRA `(.L_x_26) ;  /* 0x0000000000282947 */ /* 0x000fea0003800000 */
[----:B-1234-:R-:W1:Y:S02]  /*0a80*/  LDS R2, [UR5+0x8] ;  /* 0x00000805ff027984 */ /* 0x01ee640008000800 */
[----:B-1----:R-:W-:-:S05]  /*0a90*/  LOP3.LUT R2, R2, 0x1800, RZ, 0xb8, !PT ;  /* 0x0000180002027812 */ /* 0x002fca00078eb8ff */
[----:B------:R2:W-:Y:S02]  /*0aa0*/  STS [UR5+0x8], R2 ;  /* 0x00000802ff007988 */ /* 0x0005e40008000805 */
.L_x_25:
[----:B------:R-:W-:Y:S05]  /*0ab0*/  @P2 BREAK B2 ;  /* 0x0000000000022942 */ /* 0x000fea0003800000 */
[----:B------:R-:W-:Y:S05]  /*0ac0*/  @P2 BRA `(.L_x_27) ;  /* 0x0000000000242947 */ /* 0x000fea0003800000 */
[----:B-12---:R-:W1:Y:S01]  /*0ad0*/  LDS R2, [UR5+0x8] ;  /* 0x00000805ff027984 */ /* 0x006e620008000800 */
[----:B------:R-:W-:-:S05]  /*0ae0*/  IMAD.MOV.U32 R3, RZ, RZ, 0x6000 ;  /* 0x00006000ff037424 */ /* 0x000fca00078e00ff */
[----:B-1----:R-:W-:-:S04]  /*0af0*/  LOP3.LUT R2, R2, 0x6000, R3, 0xd8, !PT ;  /* 0x0000600002027812 */ /* 0x002fc800078ed803 */
[----:B------:R-:W-:-:S05]  /*0b00*/  LOP3.LUT R2, R2, 0x400000, RZ, 0xb8, !PT ;  /* 0x0040000002027812 */ /* 0x000fca00078eb8ff */
[----:B------:R1:W-:Y:S02]  /*0b10*/  STS [UR5+0x8], R2 ;  /* 0x00000802ff007988 */ /* 0x0003e40008000805 */
.L_x_26:
[----:B------:R-:W-:Y:S05]  /*0b20*/  BSYNC B2 ;  /* 0x0000000000027941 */ /* 0x000fea0003800000 */
.L_x_23:
[----:B-1234-:R-:W1:Y:S02]  /*0b30*/  @!P2 LDS R2, [UR5+0x8] ;  /* 0x00000805ff02a984 */ /* 0x01ee640008000800 */
[----:B-1----:R-:W-:-:S05]  /*0b40*/  @!P2 LOP3.LUT R2, R2, 0x8000, RZ, 0xb8, !PT ;  /* 0x000080000202a812 */ /* 0x002fca00078eb8ff */
[----:B------:R3:W-:Y:S02]  /*0b50*/  @!P2 STS [UR5+0x8], R2 ;  /* 0x00000802ff00a988 */ /* 0x0007e40008000805 */
.L_x_27:
[----:B------:R-:W-:Y:S05]  /*0b60*/  BSYNC B3 ;  /* 0x0000000000037941 */ /* 0x000fea0003800000 */
.L_x_22:
[----:B------:R-:W-:Y:S05]  /*0b70*/  WARPSYNC.ALL ;  /* 0x0000000000007948 */ /* 0x000fea0003800000 */
[----:B------:R-:W-:-:S04]  /*0b80*/  UIADD3 UR53, UR4, 0x80, URZ ;  /* 0x0000008004357890 */ /* 0x000fc8000fffe03f */
[----:B------:R-:W-:-:S04]  /*0b90*/  UIADD3 UR52, UP0, UR53, UR54, URZ ;  /* 0x0000003635347290 */ /* 0x000fc8000ff1e03f */
[----:B------:R-:W-:Y:S01]  /*0ba0*/  ULEA.HI.X.SX32 UR53, UR53, UR55, 0x1, UP0 ;  /* 0x0000003735357291 */ /* 0x000fe200080f0e3f */
[----:B------:R-:W-:Y:S11]  /*0bb0*/  @P0 BRA `(.L_x_28) ;  /* 0x0000000000280947 */ /* 0x000ff60003800000 */
[----:B-123--:R-:W1:Y:S01]  /*0bc0*/  S2R R2, SR_LANEID ;  /* 0x0000000000027919 */ /* 0x00ee620000000000 */
[----:B------:R-:W-:Y:S05]  /*0bd0*/  WARPSYNC.ALL ;  /* 0x0000000000007948 */ /* 0x000fea0003800000 */
[----:B-1----:R-:W-:-:S05]  /*0be0*/  IMAD.SHL.U32 R8, R2, 0x4, RZ ;  /* 0x0000000402087824 */ /* 0x002fca00078e00ff */
[----:B------:R-:W1:Y:S01]  /*0bf0*/  LDS R9, [R8+UR5] ;  /* 0x0000000508097984 */ /* 0x000e620008000800 */
[----:B------:R-:W-:-:S05]  /*0c00*/  IADD3 R2, P1, R8, UR52, RZ ;  /* 0x0000003408027c10 */ /* 0x000fca000ff3e0ff */
[----:B------:R-:W-:-:S05]  /*0c10*/  IMAD.X R3, RZ, RZ, UR53, P1 ;  /* 0x00000035ff037e24 */ /* 0x000fca00088e06ff */
[----:B-1----:R4:W2:Y:S01]  /*0c20*/  ATOMG.E.EXCH.STRONG.GPU PT, RZ, [R2], R9 ;  /* 0x0000000902ff73a8 */ /* 0x0028a200041ee100 */
[----:B------:R-:W-:-:S04]  /*0c30*/  DEPBAR {5,4,3,2,1,0} ;  /* 0x0000003f0000791a */ /* 0x000fc80000000000 */
[----:B------:R4:W-:Y:S01]  /*0c40*/  UTMACCTL.IV [UR52] ;  /* 0x00000000340079b9 */ /* 0x0009e20008000000 */
[----:B------:R-:W-:Y:S01]  /*0c50*/  NOP ;  /* 0x0000000000007918 */ /* 0x000fe20000000000 */
.L_x_28:
[----:B------:R-:W-:Y:S05]  /*0c60*/  @P0 BRA `(.L_x_29) ;  /* 0x00000000000c0947 */ /* 0x000fea0003800000 */
[----:B------:R0:W-:Y:S01]  /*0c70*/  UTMACMDFLUSH ;  /* 0x00000000000079b7 */ /* 0x0001e20000000000 */
[----:B------:R-:W-:Y:S05]  /*0c80*/  @P0 BRA `(.L_x_29) ;  /* 0x0000000000040947 */ /* 0x000fea0003800000 */
[----:B------:R-:W-:-:S04]  /*0c90*/  DEPBAR.LE SB0, 0x0 ;  /* 0x000080000000791a */ /* 0x000fc80000000000 */
.L_x_29:
[----:B------:R-:W-:Y:S05]  /*0ca0*/  WARPSYNC.ALL ;  /* 0x0000000000007948 */ /* 0x000fea0003800000 */
[----:B--2---:R-:W-:Y:S06]  /*0cb0*/  BAR.SYNC.DEFER_BLOCKING 0x0 ;  /* 0x0000000000007b1d */ /* 0x004fec0000010000 */
[----:B------:R-:W-:Y:S02]  /*0cc0*/  BSSY B3, `(.L_x_30) ;  /* 0x000000b000037945 */ /* 0x000fe40003800000 */
[----:B------:R-:W-:Y:S06]  /*0cd0*/  BAR.SYNC.DEFER_BLOCKING 0x0 ;  /* 0x0000000000007b1d */ /* 0x000fec0000010000 */
[----:B------:R2:W-:Y:S01]  /*0ce0*/  @!P0 STS [R12], RZ ;  /* 0x000000ff0c008388 */ /* 0x0005e20000000800 */
[----:B------:R-:W-:Y:S01]  /*0cf0*/  NOP ;  /* 0x0000000000007918 */ /* 0x000fe20000000000 */
[----:B------:R-:W-:Y:S05]  /*0d00*/  @P2 BRA `(.L_x_31) ;  /* 0x0000000000182947 */ /* 0x000fea0003800000 */
[----:B-1-34-:R-:W1:Y:S01]  /*0d10*/  LDS R2, [UR5+0x8] ;  /* 0x00000805ff027984 */ /* 0x01ae620008000800 */
[----:B------:R-:W3:Y:S01]  /*0d20*/  LDC.64 R8, c[0x0][0x220] ;  /* 0x00008800ff087b82 */ /* 0x000ee20000000a00 */
[----:B------:R-:W-:Y:S02]  /*0d30*/  IMAD.MOV.U32 R3, RZ, RZ, 0x70 ;  /* 0x00000070ff037424 */ /* 0x000fe400078e00ff */
[----:B---3--:R3:W-:Y:S03]  /*0d40*/  STS.64 [UR5], R8 ;  /* 0x00000008ff007988 */ /* 0x0087e60008000a05 */
[----:B-1----:R-:W-:-:S05]  /*0d50*/  LOP3.LUT R2, R2, 0x10, R3, 0xd8, !PT ;  /* 0x0000001002027812 */ /* 0x002fca00078ed803 */
[----:B------:R3:W-:Y:S02]  /*0d60*/  STS [UR5+0x8], R2 ;  /* 0x00000802ff007988 */ /* 0x0007e40008000805 */
.L_x_31:
[----:B----4-:R-:W-:Y:S05]  /*0d70*/  BSYNC B3 ;  /* 0x0000000000037941 */ /* 0x010fea0003800000 */
.L_x_30:
[----:B------:R-:W-:Y:S04]  /*0d80*/  BSSY B4, `(.L_x_32) ;  /* 0x0000011000047945 */ /* 0x000fe80003800000 */
[----:B------:R-:W-:Y:S04]  /*0d90*/  BSSY B3, `(.L_x_33) ;  /* 0x000000e000037945 */ /* 0x000fe80003800000 */
[----:B------:R-:W-:Y:S05]  /*0da0*/  @P2 BRA `(.L_x_34) ;  /* 0x0000000000242947 */ /* 0x000fea0003800000 */
[----:B-1-3--:R-:W1:Y:S01]  /*0db0*/  LDS R2, [UR5+0x34] ;  /* 0x00003405ff027984 */ /* 0x00ae620008000800 */
[----:B------:R-:W-:-:S05]  /*0dc0*/  IMAD.MOV.U32 R3, RZ, RZ, 0x3f000000 ;  /* 0x3f000000ff037424 */ /* 0x000fca00078e00ff */
[----:B-1----:R-:W-:-:S05]  /*0dd0*/  LOP3.LUT R2, R2, 0xff000000, R3, 0xb8, !PT ;  /* 0xff00000002027812 */ /* 0x002fca00078eb803 */
[----:B------:R1:W-:Y:S01]  /*0de0*/  STS [UR5+0x34], R2 ;  /* 0x00003402ff007988 */ /* 0x0003e20008000805 */
[----:B------:R-:W-:Y:S05]  /*0df0*/  @P2 BRA `(.L_x_35) ;  /* 0x00000000001c2947 */ /* 0x000fea0003800000 */
[----:B-1----:R-:W1:Y:S01]  /*0e00*/  LDS R2, [UR5+0x38] ;  /* 0x00003805ff027984 */ /* 0x002e620008000800 */
[----:B------:R-:W-:-:S05]  /*0e10*/  IMAD.MOV.U32 R3, RZ, RZ, 0x3f ;  /* 0x0000003fff037424 */ /* 0x000fca00078e00ff */
[----:B-1----:R-:W-:-:S05]  /*0e20*/  LOP3.LUT R2, R2, 0xff, R3, 0xb8, !PT ;  /* 0x000000ff02027812 */ /* 0x002fca00078eb803 */
[----:B------:R4:W-:Y:S02]  /*0e30*/  STS [UR5+0x38], R2 ;  /* 0x00003802ff007988 */ /* 0x0009e40008000805 */
.L_x_34:
[----:B------:R-:W-:Y:S05]  /*0e40*/  @P2 BREAK B3 ;  /* 0x0000000000032942 */ /* 0x000fea0003800000 */
[----:B------:R-:W-:Y:S05]  /*0e50*/  @P2 BRA `(.L_x_36) ;  /* 0x00000000000c2947 */ /* 0x000fea0003800000 */
[----:B------:R1:W-:Y:S02]  /*0e60*/  STS [UR5+0x20], R5 ;  /* 0x00002005ff007988 */ /* 0x0003e40008000805 */
.L_x_35:
[----:B------:R-:W-:Y:S05]  /*0e70*/  BSYNC B3 ;  /* 0x0000000000037941 */ /* 0x000fea0003800000 */
.L_x_33:
[----:B------:R1:W-:Y:S02]  /*0e80*/  @!P2 STS [UR5+0x24], R4 ;  /* 0x00002404ff00a988 */ /* 0x0003e40008000805 */
.L_x_36:
[----:B------:R-:W-:Y:S05]  /*0e90*/  BSYNC B4 ;  /* 0x0000000000047941 */ /* 0x000fea0003800000 */
.L_x_32:
[----:B------:R-:W-:Y:S05]  /*0ea0*/  WARPSYNC.ALL ;  /* 0x0000000000007948 */ /* 0x000fea0003800000 */
[----:B------:R-:W-:Y:S04]  /*0eb0*/  BSSY B4, `(.L_x_37) ;  /* 0x000000e000047945 */ /* 0x000fe80003800000 */
[----:B------:R-:W-:Y:S05]  /*0ec0*/  @P2 BRA `(.L_x_38) ;  /* 0x0000000000302947 */ /* 0x000fea0003800000 */
[----:B------:R-:W5:Y:S01]  /*0ed0*/  LDS R3, [UR5+0x34] ;  /* 0x00003405ff037984 */ /* 0x000f620008000800 */
[----:B-1----:R-:W1:Y:S03]  /*0ee0*/  LDC.64 R4, c[0x0][0x248] ;  /* 0x00009200ff047b82 */ /* 0x002e660000000a00 */
[----:B---34-:R-:W3:Y:S01]  /*0ef0*/  LDS R2, [UR5+0x1c] ;  /* 0x00001c05ff027984 */ /* 0x018ee20008000800 */
[C---:B-1----:R-:W-:Y:S01]  /*0f00*/  SHF.L.U64.HI R5, R4.reuse, 0x1, R5 ;  /* 0x0000000104057819 */ /* 0x042fe20000010205 */
[----:B------:R-:W-:-:S03]  /*0f10*/  IMAD.SHL.U32 R4, R4, 0x2, RZ ;  /* 0x0000000204047824 */ /* 0x000fc600078e00ff */
[--C-:B------:R-:W-:Y:S02]  /*0f20*/  SHF.R.U32.HI R9, RZ, 0x4, R5.reuse ;  /* 0x00000004ff097819 */ /* 0x100fe40000011605 */
[----:B------:R-:W-:-:S05]  /*0f30*/  SHF.R.U64 R4, R4, 0x4, R5 ;  /* 0x0000000404047819 */ /* 0x000fca0000001205 */
[----:B------:R1:W-:Y:S01]  /*0f40*/  STS [UR5+0xc], R4 ;  /* 0x00000c04ff007988 */ /* 0x0003e20008000805 */
[----:B-----5:R-:W-:Y:S02]  /*0f50*/  LOP3.LUT R3, R3, 0x7, RZ, 0xb8, !PT ;  /* 0x0000000703037812 */ /* 0x020fe400078eb8ff */
[----:B---3--:R-:W-:-:S03]  /*0f60*/  LOP3.LUT R2, R2, 0xf, R9, 0xb8, !PT ;  /* 0x0000000f02027812 */ /* 0x008fc600078eb809 */
[----:B------:R1:W-:Y:S04]  /*0f70*/  STS [UR5+0x34], R3 ;  /* 0x00003403ff007988 */ /* 0x0003e80008000805 */
[----:B------:R1:W-:Y:S02]  /*0f80*/  STS [UR5+0x1c], R2 ;  /* 0x00001c02ff007988 */ /* 0x0003e40008000805 */
.L_x_38:
[----:B------:R-:W-:Y:S05]  /*0f90*/  BSYNC B4 ;  /* 0x0000000000047941 */ /* 0x000fea0003800000 */
.L_x_37:
[----:B------:R-:W-:Y:S04]  /*0fa0*/  BSSY B4, `(.L_x_39) ;  /* 0x000001a000047945 */ /* 0x000fe80003800000 */
[----:B------:R-:W-:Y:S04]  /*0fb0*/  BSSY B5, `(.L_x_40) ;  /* 0x0000015000057945 */ /* 0x000fe80003800000 */
[----:B------:R-:W-:Y:S05]  /*0fc0*/  @P2 BRA `(.L_x_41) ;  /* 0x0000000000202947 */ /* 0x000fea0003800000 */
[----:B-1-34-:R-:W1:Y:S02]  /*0fd0*/  LDS R2, [UR5+0x34] ;  /* 0x00003405ff027984 */ /* 0x01ae640008000800 */
[----:B-1----:R-:W-:-:S05]  /*0fe0*/  LOP3.LUT R2, R2, 0x38, RZ, 0xb8, !PT ;  /* 0x0000003802027812 */ /* 0x002fca00078eb8ff */
[----:B------:R1:W-:Y:S01]  /*0ff0*/  STS [UR5+0x34], R2 ;  /* 0x00003402ff007988 */ /* 0x0003e20008000805 */
[----:B------:R-:W-:Y:S05]  /*1000*/  @P2 BRA `(.L_x_42) ;  /* 0x0000000000202947 */ /* 0x000fea0003800000 */
[----:B-1----:R-:W1:Y:S01]  /*1010*/  LDS R2, [UR5+0x8] ;  /* 0x00000805ff027984 */ /* 0x002e620008000800 */
[----:B------:R-:W-:-:S05]  /*1020*/  IMAD.MOV.U32 R3, RZ, RZ, 0x780 ;  /* 0x00000780ff037424 */ /* 0x000fca00078e00ff */
[----:B-1----:R-:W-:-:S05]  /*1030*/  LOP3.LUT R2, R2, 0x500, R3, 0xd8, !PT ;  /* 0x0000050002027812 */ /* 0x002fca00078ed803 */
[----:B------:R1:W-:Y:S02]  /*1040*/  STS [UR5+0x8], R2 ;  /* 0x00000802ff007988 */ /* 0x0003e40008000805 */
.L_x_41:
[----:B------:R-:W-:Y:S05]  /*1050*/  @P2 BRA `(.L_x_43) ;  /* 0x0000000000282947 */ /* 0x000fea0003800000 */
[----:B-1-34-:R-:W1:Y:S02]  /*1060*/  LDS R2, [UR5+0x8] ;  /* 0x00000805ff027984 */ /* 0x01ae640008000800 */
[----:B-1----:R-:W-:-:S05]  /*1070*/  LOP3.LUT R2, R2, 0x1800, RZ, 0xb8, !PT ;  /* 0x0000180002027812 */ /* 0x002fca00078eb8ff */
[----:B------:R3:W-:Y:S02]  /*1080*/  STS [UR5+0x8], R2 ;  /* 0x00000802ff007988 */ /* 0x0007e40008000805 */
.L_x_42:
[----:B------:R-:W-:Y:S05]  /*1090*/  @P2 BREAK B5 ;  /* 0x0000000000052942 */ /* 0x000fea0003800000 */
[----:B------:R-:W-:Y:S05]  /*10a0*/  @P2 BRA `(.L_x_44) ;  /* 0x0000000000242947 */ /* 0x000fea0003800000 */
[----:B-1-3--:R-:W1:Y:S01]  /*10b0*/  LDS R2, [UR5+0x8] ;  /* 0x00000805ff027984 */ /* 0x00ae620008000800 */
[----:B------:R-:W-:-:S05]  /*10c0*/  IMAD.MOV.U32 R3, RZ, RZ, 0x6000 ;  /* 0x00006000ff037424 */ /* 0x000fca00078e00ff */
[----:B-1----:R-:W-:-:S04]  /*10d0*/  LOP3.LUT R2, R2, 0x6000, R3, 0xd8, !PT ;  /* 0x0000600002027812 */ /* 0x002fc800078ed803 */
[----:B------:R-:W-:-:S05]  /*10e0*/  LOP3.LUT R2, R2, 0x400000, RZ, 0xb8, !PT ;  /* 0x0040000002027812 */ /* 0x000fca00078eb8ff */
[----:B------:R1:W-:Y:S02]  /*10f0*/  STS [UR5+0x8], R2 ;  /* 0x00000802ff007988 */ /* 0x0003e40008000805 */
.L_x_43:
[----:B------:R-:W-:Y:S05]  /*1100*/  BSYNC B5 ;  /* 0x0000000000057941 */ /* 0x000fea0003800000 */
.L_x_40:
[----:B-1-34-:R-:W1:Y:S02]  /*1110*/  @!P2 LDS R2, [UR5+0x8] ;  /* 0x00000805ff02a984 */ /* 0x01ae640008000800 */
[----:B-1----:R-:W-:-:S05]  /*1120*/  @!P2 LOP3.LUT R2, R2, 0x8000, RZ, 0xb8, !PT ;  /* 0x000080000202a812 */ /* 0x002fca00078eb8ff */
[----:B------:R4:W-:Y:S02]  /*1130*/  @!P2 STS [UR5+0x8], R2 ;  /* 0x00000802ff00a988 */ /* 0x0009e40008000805 */
.L_x_44:
[----:B------:R-:W-:Y:S05]  /*1140*/  BSYNC B4 ;  /* 0x0000000000047941 */ /* 0x000fea0003800000 */
.L_x_39:
[----:B------:R-:W-:Y:S05]  /*1150*/  WARPSYNC.ALL ;  /* 0x0000000000007948 */ /* 0x000fea0003800000 */
[----:B------:R-:W-:Y:S01]  /*1160*/  UIADD3 UR4, UR4, 0x100, URZ ;  /* 0x0000010004047890 */ /* 0x000fe2000fffe03f */
[----:B------:R-:W-:Y:S01]  /*1170*/  ISETP.GE.AND P1, PT, R14, 0x1, PT ;  /* 0x000000010e00780c */ /* 0x000fe20003f26270 */
[----:B------:R-:W-:Y:S01]  /*1180*/  IMAD.MOV.U32 R24, RZ, RZ, RZ ;  /* 0x000000ffff187224 */ /* 0x000fe200078e00ff */
[----:B------:R-:W-:Y:S01]  /*1190*/  SHF.R.U32.HI R8, RZ, 0x5, R0 ;  /* 0x00000005ff087819 */ /* 0x000fe20000011600 */
[----:B------:R-:W-:-:S04]  /*11a0*/  UIADD3 UR54, UP0, UR4, UR54, URZ ;  /* 0x0000003604367290 */ /* 0x000fc8000ff1e03f */
[----:B------:R-:W-:Y:S01]  /*11b0*/  ULEA.HI.X.SX32 UR55, UR4, UR55, 0x1, UP0 ;  /* 0x0000003704377291 */ /* 0x000fe200080f0e3f */
[----:B------:R-:W-:Y:S11]  /*11c0*/  @P0 BRA `(.L_x_45) ;  /* 0x0000000000280947 */ /* 0x000ff60003800000 */
[----:B-1-34-:R-:W1:Y:S01]  /*11d0*/  S2R R2, SR_LANEID ;  /* 0x0000000000027919 */ /* 0x01ae620000000000 */
[----:B------:R-:W-:Y:S05]  /*11e0*/  WARPSYNC.ALL ;  /* 0x0000000000007948 */ /* 0x000fea0003800000 */
[----:B-1----:R-:W-:-:S05]  /*11f0*/  IMAD.SHL.U32 R4, R2, 0x4, RZ ;  /* 0x0000000402047824 */ /* 0x002fca00078e00ff */
[----:B------:R-:W1:Y:S01]  /*1200*/  LDS R5, [R4+UR5] ;  /* 0x0000000504057984 */ /* 0x000e620008000800 */
[----:B------:R-:W-:-:S05]  /*1210*/  IADD3 R2, P3, R4, UR54, RZ ;  /* 0x0000003604027c10 */ /* 0x000fca000ff7e0ff */
[----:B------:R-:W-:-:S05]  /*1220*/  IMAD.X R3, RZ, RZ, UR55, P3 ;  /* 0x00000037ff037e24 */ /* 0x000fca00098e06ff */
[----:B-1----:R1:W3:Y:S01]  /*1230*/  ATOMG.E.EXCH.STRONG.GPU PT, RZ, [R2], R5 ;  /* 0x0000000502ff73a8 */ /* 0x0022e200041ee100 */
[----:B------:R-:W-:-:S04]  /*1240*/  DEPBAR {5,4,3,2,1,0} ;  /* 0x0000003f0000791a */ /* 0x000fc80000000000 */
[----:B------:R1:W-:Y:S01]  /*1250*/  UTMACCTL.IV [UR54] ;  /* 0x00000000360079b9 */ /* 0x0003e20008000000 */
[----:B------:R-:W-:Y:S01]  /*1260*/  NOP ;  /* 0x0000000000007918 */ /* 0x000fe20000000000 */
.L_x_45:
[----:B------:R-:W-:Y:S05]  /*1270*/  @P0 BRA `(.L_x_46) ;  /* 0x00000000000c0947 */ /* 0x000fea0003800000 */
[----:B------:R0:W-:Y:S01]  /*1280*/  UTMACMDFLUSH ;  /* 0x00000000000079b7 */ /* 0x0001e20000000000 */
[----:B------:R-:W-:Y:S05]  /*1290*/  @P0 BRA `(.L_x_46) ;  /* 0x0000000000040947 */ /* 0x000fea0003800000 */
[----:B------:R-:W-:-:S04]  /*12a0*/  DEPBAR.LE SB0, 0x0 ;  /* 0x000080000000791a */ /* 0x000fc80000000000 */
.L_x_46:
[----:B------:R-:W-:Y:S05]  /*12b0*/  WARPSYNC.ALL ;  /* 0x0000000000007948 */ /* 0x000fea0003800000 */
[----:B---3--:R-:W-:Y:S01]  /*12c0*/  BAR.SYNC.DEFER_BLOCKING 0x0 ;  /* 0x0000000000007b1d */ /* 0x008fe20000010000 */
[----:B------:R-:W-:Y:S01]  /*12d0*/  R2UR UR56, R8 ;  /* 0x00000000083872ca */ /* 0x000fe200000e0000 */
[----:B------:R-:W-:Y:S01]  /*12e0*/  USHF.L.U32 UR15, UR57, 0x8, URZ ;  /* 0x00000008390f7899 */ /* 0x000fe2000800063f */
[----:B------:R-:W-:Y:S01]  /*12f0*/  IMAD.MOV.U32 R25, RZ, RZ, RZ ;  /* 0x000000ffff197224 */ /* 0x000fe200078e00ff */
[----:B------:R-:W-:Y:S01]  /*1300*/  USHF.L.U32 UR11, UR58, 0x6, URZ ;  /* 0x000000063a0b7899 */ /* 0x000fe2000800063f */
[----:B------:R-:W-:Y:S01]  /*1310*/  CS2R R26, SRZ ;  /* 0x00000000001a7805 */ /* 0x000fe2000001ff00 */
[----:B------:R-:W-:Y:S01]  /*1320*/  VOTEU.ALL UP0, P2 ;  /* 0x00000000003f7886 */ /* 0x000fe20001000000 */
[----:B------:R-:W-:Y:S01]  /*1330*/  UMOV UR6, 0x1 ;  /* 0x0000000100067882 */ /* 0x000fe20000000000 */
[----:B------:R-:W-:-:S02]  /*1340*/  CS2R R28, SRZ ;  /* 0x00000000001c7805 */ /* 0x000fc4000001ff00 */
[----:B------:R-:W-:Y:S02]  /*1350*/  CS2R R30, SRZ ;  /* 0x00000000001e7805 */ /* 0x000fe4000001ff00 */
[----:B------:R-:W-:Y:S01]  /*1360*/  CS2R R32, SRZ ;  /* 0x0000000000207805 */ /* 0x000fe2000001ff00 */
[----:B------:R-:W-:-:S04]  /*1370*/  @!UP0 UIADD3 UR6, -UR6, 0x100000, URZ ;  /* 0x0010000006068890 */ /* 0x000fc8000fffe13f */
[----:B------:R-:W-:Y:S02]  /*1380*/  @!UP0 USHF.L.U32 UR7, UR6, 0xb, URZ ;  /* 0x0000000b06078899 */ /* 0x000fe4000800063f */
[----:B------:R-:W-:Y:S01]  /*1390*/  @!UP0 USHF.L.U32 UR6, UR6, 0x1, URZ ;  /* 0x0000000106068899 */ /* 0x000fe2000800063f */
[----:B------:R-:W-:Y:S01]  /*13a0*/  CS2R R34, SRZ ;  /* 0x0000000000227805 */ /* 0x000fe2000001ff00 */
[----:B------:R-:W-:Y:S01]  /*13b0*/  VOTEU.ALL UP0, P2 ;  /* 0x00000000003f7886 */ /* 0x000fe20001000000 */
[----:B------:R-:W-:Y:S02]  /*13c0*/  CS2R R36, SRZ ;  /* 0x0000000000247805 */ /* 0x000fe4000001ff00 */
[----:B------:R-:W-:Y:S02]  /*13d0*/  CS2R R38, SRZ ;  /* 0x0000000000267805 */ /* 0x000fe4000001ff00 */
[----:B------:R-:W-:Y:S02]  /*13e0*/  CS2R R40, SRZ ;  /* 0x0000000000287805 */ /* 0x000fe4000001ff00 */
[----:B------:R-:W-:-:S02]  /*13f0*/  CS2R R42, SRZ ;  /* 0x00000000002a7805 */ /* 0x000fc4000001ff00 */
[----:B------:R-:W-:Y:S02]  /*1400*/  CS2R R44, SRZ ;  /* 0x00000000002c7805 */ /* 0x000fe4000001ff00 */
[----:B------:R-:W-:Y:S02]  /*1410*/  CS2R R46, SRZ ;  /* 0x00000000002e7805 */ /* 0x000fe4000001ff00 */
[----:B------:R-:W-:Y:S02]  /*1420*/  CS2R R48, SRZ ;  /* 0x0000000000307805 */ /* 0x000fe4000001ff00 */
[----:B------:R-:W-:Y:S02]  /*1430*/  CS2R R50, SRZ ;  /* 0x0000000000327805 */ /* 0x000fe4000001ff00 */
[----:B------:R-:W-:Y:S02]  /*1440*/  CS2R R52, SRZ ;  /* 0x0000000000347805 */ /* 0x000fe4000001ff00 */
[----:B------:R-:W-:Y:S01]  /*1450*/  CS2R R54, SRZ ;  /* 0x0000000000367805 */ /* 0x000fe2000001ff00 */
[----:B------:R-:W3:Y:S02]  /*1460*/  FENCE.VIEW.ASYNC.S ;  /* 0x00000000000073c6 */ /* 0x000ee40000000000 */
[----:B---3--:R3:W1:Y:S01]  /*1470*/  @!UP0 SYNCS.EXCH.64 URZ, [UR5+0x14000], UR6 ;  /* 0x01400006053f85b2 */ /* 0x0086620008000100 */
[----:B------:R-:W-:-:S02]  /*1480*/  CS2R R56, SRZ ;  /* 0x0000000000387805 */ /* 0x000fc4000001ff00 */
[----:B------:R-:W-:Y:S02]  /*1490*/  CS2R R58, SRZ ;  /* 0x00000000003a7805 */ /* 0x000fe4000001ff00 */
[----:B------:R-:W-:Y:S02]  /*14a0*/  CS2R R60, SRZ ;  /* 0x00000000003c7805 */ /* 0x000fe4000001ff00 */
        /* <DEDUP_REMOVED lines=44> */
[----:B------:R-:W-:Y:S01]  /*1770*/  CS2R R150, SRZ ;  /* 0x0000000000967805 */ /* 0x000fe2000001ff00 */
[----:B-1----:R-:W-:Y:S06]  /*1780*/  @!P1 BRA `(.L_x_47) ;  /* 0x0000000800409947 */ /* 0x002fec0003800000 */
[----:B------:R-:W-:Y:S01]  /*1790*/  USHF.R.U32.HI UR22, URZ, 0x4, UR5 ;  /* 0x000000043f167899 */ /* 0x000fe20008011605 */
[----:B------:R-:W-:Y:S01]  /*17a0*/  CS2R R24, SRZ ;  /* 0x0000000000187805 */ /* 0x000fe2000001ff00 */
[----:B---3--:R-:W-:Y:S01]  /*17b0*/  UIADD3 UR7, UR5, 0x10000, URZ ;  /* 0x0001000005077890 */ /* 0x008fe2000fffe03f */
[----:B------:R-:W-:Y:S01]  /*17c0*/  CS2R R26, SRZ ;  /* 0x00000000001a7805 */ /* 0x000fe2000001ff00 */
[----:B------:R-:W-:Y:S01]  /*17d0*/  USGXT.U32 UR22, UR22, 0xe ;  /* 0x0000000e1616789a */ /* 0x000fe20008000000 */
[----:B------:R-:W-:Y:S01]  /*17e0*/  CS2R R28, SRZ ;  /* 0x00000000001c7805 */ /* 0x000fe2000001ff00 */
[----:B------:R-:W-:Y:S01]  /*17f0*/  USHF.R.U32.HI UR7, URZ, 0x4, UR7 ;  /* 0x000000043f077899 */ /* 0x000fe20008011607 */
[----:B------:R-:W-:Y:S01]  /*1800*/  CS2R R30, SRZ ;  /* 0x00000000001e7805 */ /* 0x000fe2000001ff00 */
[----:B------:R-:W-:Y:S01]  /*1810*/  UIADD3 UR18, UP0, UR22, 0x2, URZ ;  /* 0x0000000216127890 */ /* 0x000fe2000ff1e03f */
[----:B------:R-:W-:Y:S01]  /*1820*/  CS2R R32, SRZ ;  /* 0x0000000000207805 */ /* 0x000fe2000001ff00 */
[----:B------:R-:W-:Y:S01]  /*1830*/  USGXT.U32 UR20, UR7, 0xe ;  /* 0x0000000e0714789a */ /* 0x000fe20008000000 */
[----:B------:R-:W-:Y:S01]  /*1840*/  CS2R R34, SRZ ;  /* 0x0000000000227805 */ /* 0x000fe2000001ff00 */
[----:B------:R-:W-:Y:S01]  /*1850*/  UMOV UR6, URZ ;  /* 0x0000003f00067c82 */ /* 0x000fe20008000000 */
[----:B------:R-:W-:Y:S01]  /*1860*/  UMOV UR4, URZ ;  /* 0x0000003f00047c82 */ /* 0x000fe20008000000 */
[----:B------:R-:W-:Y:S01]  /*1870*/  UIADD3.X UR19, UR6, 0x40000040, URZ, UP0, !UPT ;  /* 0x4000004006137890 */ /* 0x000fe200087fe43f */
[----:B------:R-:W-:Y:S01]  /*1880*/  CS2R R36, SRZ ;  /* 0x0000000000247805 */ /* 0x000fe2000001ff00 */
[----:B------:R-:W-:Y:S01]  /*1890*/  UIADD3 UR16, UP0, UR20, 0x2, URZ ;  /* 0x0000000214107890 */ /* 0x000fe2000ff1e03f */
[----:B------:R-:W-:-:S02]  /*18a0*/  CS2R R38, SRZ ;  /* 0x0000000000267805 */ /* 0x000fc4000001ff00 */
[----:B------:R-:W-:Y:S02]  /*18b0*/  CS2R R40, SRZ ;  /* 0x0000000000287805 */ /* 0x000fe4000001ff00 */
[----:B------:R-:W-:Y:S01]  /*18c0*/  CS2R R42, SRZ ;  /* 0x00000000002a7805 */ /* 0x000fe2000001ff00 */
[----:B------:R-:W-:Y:S01]  /*18d0*/  UIADD3.X UR17, UR4, 0x40000040, URZ, UP0, !UPT ;  /* 0x4000004004117890 */ /* 0x000fe200087fe43f */
        /* <DEDUP_REMOVED lines=53> */
[----:B------:R-:W-:Y:S01]  /*1c30*/  CS2R R150, SRZ ;  /* 0x0000000000967805 */ /* 0x000fe2000001ff00 */
[----:B------:R-:W-:Y:S02]  /*1c40*/  UIADD3.64 UR30, UR18, 0x2, URZ ;  /* 0x00000002121e7897 */ /* 0x000fe4000fffe03f */
[----:B------:R-:W-:Y:S02]  /*1c50*/  UIADD3.64 UR34, UR18, 0x4, URZ ;  /* 0x0000000412227897 */ /* 0x000fe4000fffe03f */
[----:B------:R-:W-:Y:S02]  /*1c60*/  UIADD3.64 UR38, UR18, 0x7fe, URZ ;  /* 0x000007fe12267897 */ /* 0x000fe4000fffe03f */
[----:B------:R-:W-:Y:S02]  /*1c70*/  UIADD3.64 UR42, UR18, 0x800, URZ ;  /* 0x00000800122a7897 */ /* 0x000fe4000fffe03f */
[----:B------:R-:W-:-:S02]  /*1c80*/  UIADD3.64 UR46, UR18, 0x802, URZ ;  /* 0x00000802122e7897 */ /* 0x000fc4000fffe03f */
[----:B------:R-:W-:Y:S02]  /*1c90*/  UIADD3.64 UR50, UR18, 0x804, URZ ;  /* 0x0000080412327897 */ /* 0x000fe4000fffe03f */
[----:B------:R-:W-:Y:S02]  /*1ca0*/  UIADD3.64 UR28, UR16, 0x2, URZ ;  /* 0x00000002101c7897 */ /* 0x000fe4000fffe03f */
[----:B------:R-:W-:Y:S02]  /*1cb0*/  UIADD3.64 UR32, UR16, 0x4, URZ ;  /* 0x0000000410207897 */ /* 0x000fe4000fffe03f */
[----:B------:R-:W-:Y:S02]  /*1cc0*/  UIADD3.64 UR36, UR16, 0x1fe, URZ ;  /* 0x000001fe10247897 */ /* 0x000fe4000fffe03f */
[----:B------:R-:W-:Y:S02]  /*1cd0*/  UIADD3.64 UR40, UR16, 0x200, URZ ;  /* 0x0000020010287897 */ /* 0x000fe4000fffe03f */
[----:B------:R-:W-:-:S02]  /*1ce0*/  UIADD3.64 UR44, UR16, 0x202, URZ ;  /* 0x00000202102c7897 */ /* 0x000fc4000fffe03f */
[----:B------:R-:W-:-:S12]  /*1cf0*/  UIADD3.64 UR48, UR16, 0x204, URZ ;  /* 0x0000020410307897 */ /* 0x000fd8000fffe03f */
.L_x_49:
[----:B------:R-:W-:Y:S01]  /*1d00*/  BAR.SYNC.DEFER_BLOCKING 0x0 ;  /* 0x0000000000007b1d */ /* 0x000fe20000010000 */
[----:B------:R-:W-:Y:S01]  /*1d10*/  ELECT P0, URZ, PT ;  /* 0x00000000003f782f */ /* 0x000fe20003800000 */
[----:B----4-:R-:W-:Y:S01]  /*1d20*/  @!P2 IMAD.MOV.U32 R2, RZ, RZ, 0x14000 ;  /* 0x00014000ff02a424 */ /* 0x010fe200078e00ff */
[----:B------:R-:W-:Y:S02]  /*1d30*/  ULOP3.LUT UR12, UR56, 0x1, URZ, 0xc0, !UPT ;  /* 0x00000001380c7892 */ /* 0x000fe4000f8ec03f */
[C---:B------:R-:W-:Y:S02]  /*1d40*/  ISETP.LT.U32.AND P0, PT, R6.reuse, 0x40, P0 ;  /* 0x000000400600780c */ /* 0x040fe40000701070 */
[----:B------:R-:W-:Y:S01]  /*1d50*/  ELECT P1, URZ, PT ;  /* 0x00000000003f782f */ /* 0x000fe20003820000 */
[----:B------:R-:W-:Y:S02]  /*1d60*/  ULEA UR6, UR12, UR5, 0xd ;  /* 0x000000050c067291 */ /* 0x000fe4000f8e683f */
[----:B------:R-:W-:Y:S01]  /*1d70*/  ULEA UR10, UR12, UR4, 0x6 ;  /* 0x000000040c0a7291 */ /* 0x000fe2000f8e303f */
[----:B------:R-:W-:Y:S01]  /*1d80*/  ISETP.LT.U32.AND P1, PT, R6, 0x40, P1 ;  /* 0x000000400600780c */ /* 0x000fe20000f21070 */
[----:B------:R-:W-:Y:S01]  /*1d90*/  UIMAD UR12, UR12, 0x6000, UR6 ;  /* 0x000060000c0c78a4 */ /* 0x000fe2000f8e0206 */
[----:B------:R-:W-:Y:S01]  /*1da0*/  UMOV UR21, 0x40000040 ;  /* 0x4000004000157882 */ /* 0x000fe20000000000 */
[----:B------:R-:W-:-:S03]  /*1db0*/  UMOV UR23, 0x40000040 ;  /* 0x4000004000177882 */ /* 0x000fc60000000000 */
[----:B------:R-:W-:Y:S01]  /*1dc0*/  UMOV UR14, UR10 ;  /* 0x0000000a000e7c82 */ /* 0x000fe20008000000 */
[----:B------:R-:W-:Y:S01]  /*1dd0*/  VOTEU.ANY UP0, P0 ;  /* 0x00000000003f7886 */ /* 0x000fe20000000100 */
[----:B------:R-:W-:-:S04]  /*1de0*/  VOTEU.ANY UP2, P0 ;  /* 0x00000000003f7886 */ /* 0x000fc80000040100 */
[----:B------:R-:W-:Y:S01]  /*1df0*/  @UP0 UIADD3 UR8, UR6, 0x10000, URZ ;  /* 0x0001000006080890 */ /* 0x000fe2000fffe03f */
[----:B------:R1:W-:Y:S01]  /*1e00*/  @!P2 SYNCS.ARRIVE.TRANS64 RZ, [UR5+0x14000], R2 ;  /* 0x01400002ffffa9a7 */ /* 0x0003e20008000005 */
[----:B------:R-:W-:Y:S01]  /*1e10*/  @UP0 UIADD3 UR9, UR5, 0x14000, URZ ;  /* 0x0001400005090890 */ /* 0x000fe2000fffe03f */
[----:B------:R-:W-:Y:S01]  /*1e20*/  @UP0 UMOV UR6, UR26 ;  /* 0x0000001a00060c82 */ /* 0x000fe20008000000 */
[----:B------:R-:W-:Y:S01]  /*1e30*/  @UP0 UMOV UR7, UR27 ;  /* 0x0000001b00070c82 */ /* 0x000fe20008000000 */
[----:B------:R-:W-:Y:S01]  /*1e40*/  BAR.SYNC.DEFER_BLOCKING 0x0 ;  /* 0x0000000000007b1d */ /* 0x000fe20000010000 */
[----:B-1----:R-:W-:-:S05]  /*1e50*/  SHF.L.U32 R2, R7, 0x1f, RZ ;  /* 0x0000001f07027819 */ /* 0x002fca00000006ff */
[----:B------:R-:W-:Y:S01]  /*1e60*/  VOTEU.ANY UP1, P1 ;  /* 0x00000000003f7886 */ /* 0x000fe20000820100 */
[----:B------:R-:W-:-:S04]  /*1e70*/  VOTEU.ANY UP3, P1 ;  /* 0x00000000003f7886 */ /* 0x000fc80000860100 */
[----:B------:R-:W-:Y:S01]  /*1e80*/  @UP1 UIADD3 UR13, UR5, 0x14000, URZ ;  /* 0x00014000050d1890 */ /* 0x000fe2000fffe03f */
[----:B------:R-:W-:Y:S01]  /*1e90*/  @UP1 UMOV UR24, UR52 ;  /* 0x0000003400181c82 */ /* 0x000fe20008000000 */
[----:B------:R-:W-:Y:S01]  /*1ea0*/  @UP1 UMOV UR25, UR53 ;  /* 0x0000003500191c82 */ /* 0x000fe20008000000 */
[----:B------:R1:W-:Y:S01]  /*1eb0*/  @UP2 UTMALDG.2D [UR8], [UR6] ;  /* 0x00000008060025b4 */ /* 0x0003e20008008000 */
[----:B------:R3:W-:Y:S06]  /*1ec0*/  MEMBAR.ALL.CTA ;  /* 0x0000000000007992 */ /* 0x0007ec0000008000 */
[----:B---3--:R-:W3:Y:S02]  /*1ed0*/  FENCE.VIEW.ASYNC.S ;  /* 0x00000000000073c6 */ /* 0x008ee40000000000 */
[----:B---3--:R-:W-:Y:S06]  /*1ee0*/  BAR.SYNC.DEFER_BLOCKING 0x0 ;  /* 0x0000000000007b1d */ /* 0x008fec0000010000 */
[----:B------:R1:W-:Y:S02]  /*1ef0*/  @UP3 UTMALDG.2D [UR12], [UR24] ;  /* 0x0000000c180035b4 */ /* 0x0003e40008008000 */
[----:B------:R-:W-:Y:S06]  /*1f00*/  BAR.SYNC.DEFER_BLOCKING 0x0 ;  /* 0x0000000000007b1d */ /* 0x000fec0000010000 */
[----:B------:R-:W3:Y:S02]  /*1f10*/  SYNCS.PHASECHK.TRANS64.TRYWAIT P0, [UR5+0x14000], R2 ;  /* 0x01400002ff0075a7 */ /* 0x000ee40008000145 */
[----:B-1-3--:R-:W-:Y:S05]  /*1f20*/  @!P0 BRA `(.L_x_48) ;  /* 0x0000000800108947 */ /* 0x00afea0003800000 */
.L_x_50:
[----:B------:R-:W-:Y:S02]  /*1f30*/  WARPGROUP.DEPBAR.LE gsb0, 0x0 ;  /* 0x00008000000079c5 */ /* 0x000fe40000010000 */
[----:B------:R-:W-:Y:S01]  /*1f40*/  WARPGROUP.ARRIVE ;  /* 0x00000000000079c5 */ /* 0x000fe20000000000 */
[----:B------:R-:W1:Y:S01]  /*1f50*/  LDC R2, c[0x0][0x230] ;  /* 0x00008c00ff027b82 */ /* 0x000e620000000800 */
[----:B------:R-:W-:Y:S01]  /*1f60*/  UIADD3 UR4, UR4, 0x80, URZ ;  /* 0x0000008004047890 */ /* 0x000fe2000fffe03f */
[----:B------:R-:W-:-:S03]  /*1f70*/  LOP3.LUT R7, R7, 0x1, RZ, 0x3c, !PT ;  /* 0x0000000107077812 */ /* 0x000fc600078e3cff */
[----:B------:R-:W-:Y:S02]  /*1f80*/  HGMMA.64x256x16.F32.BF16 R24, gdesc[UR20], R24 ;  /* 0x03e00000141879f0 */ /* 0x000fe40008701818 */
[----:B-1----:R-:W-:-:S15]  /*1f90*/  ISETP.LE.AND P0, PT, R2, UR4, PT ;  /* 0x0000000402007c0c */ /* 0x002fde000bf03270 */
[----:B------:R-:W-:-:S11]  /*1fa0*/  NOP ;  /* 0x0000000000007918 */ /* 0x000fd60000000000 */
[----:B------:R-:W-:-:S15]  /*1fb0*/  HGMMA.64x256x16.F32.BF16 R24, gdesc[UR16], R24 ;  /* 0x03e00000101879f0 */ /* 0x000fde0008701818 */
[----:B------:R-:W-:-:S13]  /*1fc0*/  NOP ;  /* 0x0000000000007918 */ /* 0x000fda0000000000 */
        /* <DEDUP_REMOVED lines=10> */
[----:B------:R-:W-:Y:S01]  /*2070*/  HGMMA.64x256x16.F32.BF16 R24, gdesc[UR48], R24, gsb0 ;  /* 0x03e00000301879f0 */ /* 0x000fe20008001818 */
[----:B------:R-:W-:Y:S05]  /*2080*/  @!P0 BRA `(.L_x_49) ;  /* 0xfffffffc001c8947 */ /* 0x000fea000383ffff */
.L_x_47:
[C---:B----4-:R-:W-:Y:S01]  /*2090*/  IMAD.SHL.U32 R2, R0.reuse, 0x80, RZ ;  /* 0x0000008000027824 */ /* 0x050fe200078e00ff */
[----:B------:R-:W-:Y:S02]  /*20a0*/  WARPGROUP.DEPBAR.LE gsb0, 0x0 ;  /* 0x00008000000079c5 */ /* 0x000fe40000010000 */
[----:B------:R-:W-:Y:S01]  /*20b0*/  BAR.SYNC.DEFER_BLOCKING 0x0 ;  /* 0x0000000000007b1d */ /* 0x000fe20000010000 */
[----:B------:R-:W-:Y:S01]  /*20c0*/  IMAD.SHL.U32 R3, R0, 0x10, RZ ;  /* 0x0000001000037824 */ /* 0x000fe200078e00ff */
[----:B------:R-:W-:Y:S01]  /*20d0*/  LOP3.LUT R2, R2, 0x780, RZ, 0xc0, !PT ;  /* 0x0000078002027812 */ /* 0x000fe200078ec0ff */
[----:B------:R-:W-:Y:S01]  /*20e0*/  ULOP3.LUT UR56, UR56, 0x3, URZ, 0xc0, !UPT ;  /* 0x0000000338387892 */ /* 0x000fe2000f8ec03f */
[----:B------:R-:W-:Y:S02]  /*20f0*/  F2FP.BF16.F32.PACK_AB R24, R25, R24 ;  /* 0x000000181918723e */ /* 0x000fe400000010ff */
[----:B------:R-:W-:Y:S02]  /*2100*/  ELECT P0, URZ, PT ;  /* 0x00000000003f782f */ /* 0x000fe40003800000 */
[----:B------:R-:W-:Y:S01]  /*2110*/  LOP3.LUT R3, R2, 0x70, R3, 0xf8, !PT ;  /* 0x0000007002037812 */ /* 0x000fe200078ef803 */
[----:B------:R-:W-:Y:S01]  /*2120*/  IMAD.SHL.U32 R2, R0, 0x40, RZ ;  /* 0x0000004000027824 */ /* 0x000fe200078e00ff */
[----:B------:R-:W-:Y:S01]  /*2130*/  F2FP.BF16.F32.PACK_AB R25, R27, R26 ;  /* 0x0000001a1b19723e */ /* 0x000fe200000010ff */
[----:B------:R-:W-:Y:S01]  /*2140*/  ULEA UR9, UR56, UR15, 0x6 ;  /* 0x0000000f38097291 */ /* 0x000fe2000f8e303f */
[----:B------:R-:W-:Y:S01]  /*2150*/  LOP3.LUT R3, R3, 0x10, R0, 0x78, !PT ;  /* 0x0000001003037812 */ /* 0x000fe200078e7800 */
[----:B------:R-:W-:Y:S01]  /*2160*/  ULEA UR8, UR56, UR5, 0xd ;  /* 0x0000000538087291 */ /* 0x000fe2000f8e683f */
[----:B------:R-:W-:Y:S01]  /*2170*/  F2FP.BF16.F32.PACK_AB R56, R57, R56 ;  /* 0x000000383938723e */ /* 0x000fe200000010ff */
[----:B------:R-:W-:Y:S01]  /*2180*/  UMOV UR10, UR11 ;  /* 0x0000000b000a7c82 */ /* 0x000fe20008000000 */
[----:B------:R-:W-:-:S02]  /*2190*/  LOP3.LUT R0, R3, 0x1800, R2, 0xf8, !PT ;  /* 0x0000180003007812 */ /* 0x000fc400078ef802 */
[----:B------:R-:W-:Y:S02]  /*21a0*/  F2FP.BF16.F32.PACK_AB R26, R29, R28 ;  /* 0x0000001c1d1a723e */ /* 0x000fe400000010ff */
[C---:B------:R-:W-:Y:S01]  /*21b0*/  LOP3.LUT R3, R0.reuse, 0x20, RZ, 0x3c, !PT ;  /* 0x0000002000037812 */ /* 0x040fe200078e3cff */
[----:B------:R-:W-:Y:S01]  /*21c0*/  VIADD R2, R0, UR5 ;  /* 0x0000000500027c36 */ /* 0x000fe20008000000 */
[----:B------:R-:W-:Y:S02]  /*21d0*/  F2FP.BF16.F32.PACK_AB R27, R31, R30 ;  /* 0x0000001e1f1b723e */ /* 0x000fe400000010ff */
[----:B------:R-:W-:Y:S01]  /*21e0*/  F2FP.BF16.F32.PACK_AB R57, R59, R58 ;  /* 0x0000003a3b39723e */ /* 0x000fe200000010ff */
[----:B------:R-:W-:Y:S01]  /*21f0*/  VIADD R3, R3, UR5 ;  /* 0x0000000503037c36 */ /* 0x000fe20008000000 */
[----:B------:R-:W-:Y:S01]  /*2200*/  F2FP.BF16.F32.PACK_AB R88, R89, R88 ;  /* 0x000000585958723e */ /* 0x000fe200000010ff */
[----:B------:R-:W1:Y:S01]  /*2210*/  @!P2 SYNCS.CCTL.IV [UR5+0x14000] ;  /* 0x01400000ff00a9b1 */ /* 0x000e620008000005 */
[----:B------:R-:W-:Y:S01]  /*2220*/  F2FP.BF16.F32.PACK_AB R58, R61, R60 ;  /* 0x0000003c3d3a723e */ /* 0x000fe200000010ff */
[----:B-1----:R-:W-:Y:S01]  /*2230*/  STSM.16.M88.4 [R2], R24 ;  /* 0x0000001802007844 */ /* 0x002fe20000000200 */
[----:B------:R-:W-:-:S02]  /*2240*/  F2FP.BF16.F32.PACK_AB R59, R63, R62 ;  /* 0x0000003e3f3b723e */ /* 0x000fc400000010ff */
[----:B------:R-:W-:Y:S02]  /*2250*/  F2FP.BF16.F32.PACK_AB R89, R91, R90 ;  /* 0x0000005a5b59723e */ /* 0x000fe400000010ff */
[----:B------:R-:W-:Y:S01]  /*2260*/  F2FP.BF16.F32.PACK_AB R120, R121, R120 ;  /* 0x000000787978723e */ /* 0x000fe200000010ff */
[----:B------:R-:W-:Y:S01]  /*2270*/  STSM.16.M88.4 [R2+0x2000], R56 ;  /* 0x0020003802007844 */ /* 0x000fe20000000200 */
[----:B------:R-:W-:Y:S02]  /*2280*/  F2FP.BF16.F32.PACK_AB R32, R33, R32 ;  /* 0x000000202120723e */ /* 0x000fe400000010ff */
[----:B------:R-:W-:Y:S02]  /*2290*/  F2FP.BF16.F32.PACK_AB R90, R93, R92 ;  /* 0x0000005c5d5a723e */ /* 0x000fe400000010ff */
[----:B------:R-:W-:Y:S02]  /*22a0*/  F2FP.BF16.F32.PACK_AB R91, R95, R94 ;  /* 0x0000005e5f5b723e */ /* 0x000fe400000010ff */
[----:B------:R-:W-:-:S02]  /*22b0*/  F2FP.BF16.F32.PACK_AB R121, R123, R122 ;  /* 0x0000007a7b79723e */ /* 0x000fc400000010ff */
[----:B------:R-:W-:Y:S01]  /*22c0*/  F2FP.BF16.F32.PACK_AB R33, R35, R34 ;  /* 0x000000222321723e */ /* 0x000fe200000010ff */
[----:B------:R-:W-:Y:S01]  /*22d0*/  STSM.16.M88.4 [R2+0x4000], R88 ;  /* 0x0040005802007844 */ /* 0x000fe20000000200 */
[----:B------:R-:W-:Y:S02]  /*22e0*/  F2FP.BF16.F32.PACK_AB R64, R65, R64 ;  /* 0x000000404140723e */ /* 0x000fe400000010ff */
[----:B------:R-:W-:Y:S02]  /*22f0*/  F2FP.BF16.F32.PACK_AB R122, R125, R124 ;  /* 0x0000007c7d7a723e */ /* 0x000fe400000010ff */
[----:B------:R-:W-:Y:S02]  /*2300*/  F2FP.BF16.F32.PACK_AB R123, R127, R126 ;  /* 0x0000007e7f7b723e */ /* 0x000fe400000010ff */
[----:B------:R-:W-:Y:S02]  /*2310*/  LOP3.LUT R4, R0, 0x40, RZ, 0x3c, !PT ;  /* 0x0000004000047812 */ /* 0x000fe400078e3cff */
[----:B------:R-:W-:Y:S01]  /*2320*/  F2FP.BF16.F32.PACK_AB R34, R37, R36 ;  /* 0x000000242522723e */ /* 0x000fe200000010ff */
[----:B------:R-:W-:Y:S01]  /*2330*/  STSM.16.M88.4 [R2+0x6000], R120 ;  /* 0x0060007802007844 */ /* 0x000fe20000000200 */
[----:B------:R-:W-:Y:S01]  /*2340*/  F2FP.BF16.F32.PACK_AB R35, R39, R38 ;  /* 0x000000262723723e */ /* 0x000fe200000010ff */
[----:B------:R-:W-:Y:S01]  /*2350*/  VIADD R4, R4, UR5 ;  /* 0x0000000504047c36 */ /* 0x000fe20008000000 */
[----:B------:R-:W-:-:S02]  /*2360*/  F2FP.BF16.F32.PACK_AB R65, R67, R66 ;  /* 0x000000424341723e */ /* 0x000fc400000010ff */
[----:B------:R-:W-:Y:S01]  /*2370*/  F2FP.BF16.F32.PACK_AB R96, R97, R96 ;  /* 0x000000606160723e */ /* 0x000fe200000010ff */
[----:B------:R-:W-:Y:S01]  /*2380*/  STSM.16.M88.4 [R3], R32 ;  /* 0x0000002003007844 */ /* 0x000fe20000000200 */
[----:B------:R-:W-:Y:S02]  /*2390*/  F2FP.BF16.F32.PACK_AB R66, R69, R68 ;  /* 0x000000444542723e */ /* 0x000fe400000010ff */
[----:B------:R-:W-:Y:S02]  /*23a0*/  F2FP.BF16.F32.PACK_AB R67, R71, R70 ;  /* 0x000000464743723e */ /* 0x000fe400000010ff */
[----:B------:R-:W-:Y:S02]  /*23b0*/  F2FP.BF16.F32.PACK_AB R97, R99, R98 ;  /* 0x000000626361723e */ /* 0x000fe400000010ff */
[----:B------:R-:W-:Y:S01]  /*23c0*/  F2FP.BF16.F32.PACK_AB R128, R129, R128 ;  /* 0x000000808180723e */ /* 0x000fe200000010ff */
[----:B------:R-:W-:Y:S01]  /*23d0*/  STSM.16.M88.4 [R3+0x2000], R64 ;  /* 0x0020004003007844 */ /* 0x000fe20000000200 */
[----:B------:R-:W-:-:S02]  /*23e0*/  F2FP.BF16.F32.PACK_AB R40, R41, R40 ;  /* 0x000000282928723e */ /* 0x000fc400000010ff */
[----:B------:R-:W-:Y:S02]  /*23f0*/  F2FP.BF16.F32.PACK_AB R98, R101, R100 ;  /* 0x000000646562723e */ /* 0x000fe400000010ff */
[----:B------:R-:W-:Y:S02]  /*2400*/  F2FP.BF16.F32.PACK_AB R99, R103, R102 ;  /* 0x000000666763723e */ /* 0x000fe400000010ff */
[----:B------:R-:W-:Y:S02]  /*2410*/  F2FP.BF16.F32.PACK_AB R129, R131, R130 ;  /* 0x000000828381723e */ /* 0x000fe400000010ff */
[----:B------:R-:W-:Y:S01]  /*2420*/  F2FP.BF16.F32.PACK_AB R41, R43, R42 ;  /* 0x0000002a2b29723e */ /* 0x000fe200000010ff */
[----:B------:R-:W-:Y:S01]  /*2430*/  STSM.16.M88.4 [R3+0x4000], R96 ;  /* 0x0040006003007844 */ /* 0x000fe20000000200 */
[----:B------:R-:W-:Y:S02]  /*2440*/  F2FP.BF16.F32.PACK_AB R72, R73, R72 ;  /* 0x000000484948723e */ /* 0x000fe400000010ff */
[----:B------:R-:W-:-:S02]  /*2450*/  F2FP.BF16.F32.PACK_AB R130, R133, R132 ;  /* 0x000000848582723e */ /* 0x000fc400000010ff */
[----:B------:R-:W-:Y:S02]  /*2460*/  F2FP.BF16.F32.PACK_AB R131, R135, R134 ;  /* 0x000000868783723e */ /* 0x000fe400000010ff */
[----:B------:R-:W-:Y:S02]  /*2470*/  LOP3.LUT R0, R0, 0x60, RZ, 0x3c, !PT ;  /* 0x0000006000007812 */ /* 0x000fe400078e3cff */
[----:B------:R-:W-:Y:S01]  /*2480*/  F2FP.BF16.F32.PACK_AB R42, R45, R44 ;  /* 0x0000002c2d2a723e */ /* 0x000fe200000010ff */
[----:B------:R-:W-:Y:S01]  /*2490*/  STSM.16.M88.4 [R3+0x6000], R128 ;  /* 0x0060008003007844 */ /* 0x000fe20000000200 */
[----:B------:R-:W-:Y:S01]  /*24a0*/  F2FP.BF16.F32.PACK_AB R43, R47, R46 ;  /* 0x0000002e2f2b723e */ /* 0x000fe200000010ff */
[----:B------:R-:W-:Y:S01]  /*24b0*/  VIADD R0, R0, UR5 ;  /* 0x0000000500007c36 */ /* 0x000fe20008000000 */
[----:B------:R-:W-:Y:S02]  /*24c0*/  F2FP.BF16.F32.PACK_AB R73, R75, R74 ;  /* 0x0000004a4b49723e */ /* 0x000fe400000010ff */
[----:B------:R-:W-:Y:S01]  /*24d0*/  F2FP.BF16.F32.PACK_AB R104, R105, R104 ;  /* 0x000000686968723e */ /* 0x000fe200000010ff */
[----:B------:R-:W-:Y:S01]  /*24e0*/  STSM.16.M88.4 [R4], R40 ;  /* 0x0000002804007844 */ /* 0x000fe20000000200 */
[----:B------:R-:W-:-:S02]  /*24f0*/  F2FP.BF16.F32.PACK_AB R74, R77, R76 ;  /* 0x0000004c4d4a723e */ /* 0x000fc400000010ff */
[----:B------:R-:W-:Y:S02]  /*2500*/  F2FP.BF16.F32.PACK_AB R75, R79, R78 ;  /* 0x0000004e4f4b723e */ /* 0x000fe400000010ff */
[----:B------:R-:W-:Y:S02]  /*2510*/  F2FP.BF16.F32.PACK_AB R105, R107, R106 ;  /* 0x0000006a6b69723e */ /* 0x000fe400000010ff */
[----:B------:R-:W-:Y:S01]  /*2520*/  F2FP.BF16.F32.PACK_AB R136, R137, R136 ;  /* 0x000000888988723e */ /* 0x000fe200000010ff */
[----:B------:R-:W-:Y:S01]  /*2530*/  STSM.16.M88.4 [R4+0x2000], R72 ;  /* 0x0020004804007844 */ /* 0x000fe20000000200 */
[----:B------:R-:W-:Y:S02]  /*2540*/  F2FP.BF16.F32.PACK_AB R48, R49, R48 ;  /* 0x000000303130723e */ /* 0x000fe400000010ff */
[----:B------:R-:W-:Y:S02]  /*2550*/  F2FP.BF16.F32.PACK_AB R106, R109, R108 ;  /* 0x0000006c6d6a723e */ /* 0x000fe400000010ff */
        /* <DEDUP_REMOVED lines=11> */
[----:B------:R-:W-:Y:S01]  /*2610*/  F2FP.BF16.F32.PACK_AB R112, R113, R112 ;  /* 0x000000707170723e */ /* 0x000fe200000010ff */
[----:B------:R-:W-:Y:S01]  /*2620*/  STSM.16.M88.4 [R0], R48 ;  /* 0x0000003000007844 */ /* 0x000fe20000000200 */
        /* <DEDUP_REMOVED lines=8> */
[----:B------:R-:W-:Y:S01]  /*26b0*/  F2FP.BF16.F32.PACK_AB R146, R149, R148 ;  /* 0x000000949592723e */ /* 0x000fe200000010ff */
[----:B------:R-:W-:Y:S01]  /*26c0*/  STSM.16.M88.4 [R0+0x4000], R112 ;  /* 0x0040007000007844 */ /* 0x000fe20000000200 */
[----:B------:R-:W-:-:S05]  /*26d0*/  F2FP.BF16.F32.PACK_AB R147, R151, R150 ;  /* 0x000000969793723e */ /* 0x000fca00000010ff */
[----:B------:R-:W-:Y:S01]  /*26e0*/  STSM.16.M88.4 [R0+0x6000], R144 ;  /* 0x0060009000007844 */ /* 0x000fe20000000200 */
[----:B------:R1:W-:Y:S06]  /*26f0*/  MEMBAR.ALL.CTA ;  /* 0x0000000000007992 */ /* 0x0003ec0000008000 */
[----:B-1----:R-:W1:Y:S02]  /*2700*/  FENCE.VIEW.ASYNC.S ;  /* 0x00000000000073c6 */ /* 0x002e640000000000 */
[----:B-1----:R-:W-:Y:S06]  /*2710*/  BAR.SYNC.DEFER_BLOCKING 0x0 ;  /* 0x0000000000007b1d */ /* 0x002fec0000010000 */
[----:B------:R1:W-:Y:S01]  /*2720*/  UTMASTG.2D [UR8], [UR54] ;  /* 0x00000008360073b5 */ /* 0x0003e20008008000 */
[----:B------:R0:W-:Y:S01]  /*2730*/  UTMACMDFLUSH ;  /* 0x00000000000079b7 */ /* 0x0001e20000000000 */
[----:B------:R-:W-:-:S04]  /*2740*/  DEPBAR.LE SB0, 0x0 ;  /* 0x000080000000791a */ /* 0x000fc80000000000 */
[----:B------:R-:W-:Y:S06]  /*2750*/  BAR.SYNC.DEFER_BLOCKING 0x0 ;  /* 0x0000000000007b1d */ /* 0x000fec0000010000 */
[----:B-1-3--:R-:W-:Y:S05]  /*2760*/  EXIT ;  /* 0x000000000000794d */ /* 0x00afea0003800000 */
.L_x_48:
[----:B------:R-:W1:Y:S02]  /*2770*/  SYNCS.PHASECHK.TRANS64.TRYWAIT P0, [UR5+0x14000], R2 ;  /* 0x01400002ff0075a7 */ /* 0x000e640008000145 */
[----:B-1----:R-:W-:Y:S05]  /*2780*/  @!P0 BRA `(.L_x_48) ;  /* 0xfffffffc00f88947 */ /* 0x002fea000383ffff */
[----:B------:R-:W-:Y:S05]  /*2790*/  BRA `(.L_x_50) ;  /* 0xfffffff400e47947 */ /* 0x000fea000383ffff */
.L_x_51:
[----:B------:R-:W-:-:S00]  /*27a0*/  BRA `(.L_x_51) ;  /* 0xfffffffc00fc7947 */ /* 0x000fc0000383ffff */
[----:B------:R-:W-:-:S00]  /*27b0*/  NOP ;  /* 0x0000000000007918 */ /* 0x000fc00000000000 */
        /* <DEDUP_REMOVED lines=12> */
.L_x_52:


//--------------------- .nv.shared.gluon_wgmma    --------------------------
	.section	.nv.shared.gluon_wgmma,"aw",@nobits
	.sectionflags	@""
	.align	16
	.zero		1024


//--------------------- .nv.shared.reserved.0     --------------------------
	.section	.nv.shared.reserved.0,"aw",@nobits
	.weak		__nv_reservedSMEM_offset_0_alias
	.size		__nv_reservedSMEM_offset_0_alias, 0, 0
	.other		__nv_reservedSMEM_offset_0_alias,@"STO_CUDA_RESERVED_SHARED STV_DEFAULT"
__nv_reservedSMEM_offset_0_alias:
	.zero		0


//--------------------- .nv.constant0.gluon_wgmma --------------------------
	.section	.nv.constant0.gluon_wgmma,"a",@progbits
	.sectionflags	@""
	.align	4
.nv.constant0.gluon_wgmma:
	.zero		608


//--------------------- SYMBOLS --------------------------

	.type		.nv.reservedSmem.offset0,@object
	.size		.nv.reservedSmem.offset0,0x4
